//
// Generated by NVIDIA NVVM Compiler
//
// Compiler Build ID: CL-36424714
// Cuda compilation tools, release 13.0, V13.0.88
// Based on NVVM 20.0.0
//

.version 9.0
.target sm_100
.address_size 64

	// .globl	_Z20qkv_transform_kernelPfS_S_PKfS1_S1_S1_iiiii
.extern .shared .align 16 .b8 shared_mem[];

.visible .entry _Z20qkv_transform_kernelPfS_S_PKfS1_S1_S1_iiiii(
	.param .u64 .ptr .align 1 _Z20qkv_transform_kernelPfS_S_PKfS1_S1_S1_iiiii_param_0,
	.param .u64 .ptr .align 1 _Z20qkv_transform_kernelPfS_S_PKfS1_S1_S1_iiiii_param_1,
	.param .u64 .ptr .align 1 _Z20qkv_transform_kernelPfS_S_PKfS1_S1_S1_iiiii_param_2,
	.param .u64 .ptr .align 1 _Z20qkv_transform_kernelPfS_S_PKfS1_S1_S1_iiiii_param_3,
	.param .u64 .ptr .align 1 _Z20qkv_transform_kernelPfS_S_PKfS1_S1_S1_iiiii_param_4,
	.param .u64 .ptr .align 1 _Z20qkv_transform_kernelPfS_S_PKfS1_S1_S1_iiiii_param_5,
	.param .u64 .ptr .align 1 _Z20qkv_transform_kernelPfS_S_PKfS1_S1_S1_iiiii_param_6,
	.param .u32 _Z20qkv_transform_kernelPfS_S_PKfS1_S1_S1_iiiii_param_7,
	.param .u32 _Z20qkv_transform_kernelPfS_S_PKfS1_S1_S1_iiiii_param_8,
	.param .u32 _Z20qkv_transform_kernelPfS_S_PKfS1_S1_S1_iiiii_param_9,
	.param .u32 _Z20qkv_transform_kernelPfS_S_PKfS1_S1_S1_iiiii_param_10,
	.param .u32 _Z20qkv_transform_kernelPfS_S_PKfS1_S1_S1_iiiii_param_11
)
{
	.reg .pred 	%p<11>;
	.reg .b32 	%r<58>;
	.reg .b32 	%f<160>;
	.reg .b64 	%rd<45>;

	ld.param.u64 	%rd7, [_Z20qkv_transform_kernelPfS_S_PKfS1_S1_S1_iiiii_param_0];
	ld.param.u64 	%rd8, [_Z20qkv_transform_kernelPfS_S_PKfS1_S1_S1_iiiii_param_1];
	ld.param.u64 	%rd9, [_Z20qkv_transform_kernelPfS_S_PKfS1_S1_S1_iiiii_param_2];
	ld.param.u64 	%rd10, [_Z20qkv_transform_kernelPfS_S_PKfS1_S1_S1_iiiii_param_3];
	ld.param.u64 	%rd11, [_Z20qkv_transform_kernelPfS_S_PKfS1_S1_S1_iiiii_param_4];
	ld.param.u64 	%rd12, [_Z20qkv_transform_kernelPfS_S_PKfS1_S1_S1_iiiii_param_5];
	ld.param.u64 	%rd13, [_Z20qkv_transform_kernelPfS_S_PKfS1_S1_S1_iiiii_param_6];
	ld.param.u32 	%r27, [_Z20qkv_transform_kernelPfS_S_PKfS1_S1_S1_iiiii_param_7];
	ld.param.u32 	%r23, [_Z20qkv_transform_kernelPfS_S_PKfS1_S1_S1_iiiii_param_8];
	ld.param.u32 	%r24, [_Z20qkv_transform_kernelPfS_S_PKfS1_S1_S1_iiiii_param_9];
	ld.param.u32 	%r25, [_Z20qkv_transform_kernelPfS_S_PKfS1_S1_S1_iiiii_param_10];
	ld.param.u32 	%r26, [_Z20qkv_transform_kernelPfS_S_PKfS1_S1_S1_iiiii_param_11];
	cvta.to.global.u64 	%rd1, %rd13;
	cvta.to.global.u64 	%rd2, %rd12;
	cvta.to.global.u64 	%rd3, %rd11;
	cvta.to.global.u64 	%rd4, %rd10;
	mov.u32 	%r28, %ctaid.x;
	mov.u32 	%r29, %ntid.x;
	mov.u32 	%r30, %tid.x;
	mad.lo.s32 	%r1, %r28, %r29, %r30;
	mul.lo.s32 	%r31, %r23, %r27;
	mul.lo.s32 	%r32, %r31, %r25;
	mul.lo.s32 	%r33, %r32, %r26;
	setp.ge.s32 	%p1, %r1, %r33;
	@%p1 bra 	$L__BB0_14;
	mul.lo.s32 	%r34, %r26, %r23;
	div.s32 	%r35, %r1, %r34;
	rem.s32 	%r2, %r35, %r25;
	div.s32 	%r36, %r1, %r26;
	rem.s32 	%r3, %r36, %r23;
	mul.lo.s32 	%r37, %r34, %r25;
	div.s32 	%r4, %r1, %r37;
	mul.lo.s32 	%r38, %r36, %r26;
	sub.s32 	%r5, %r1, %r38;
	setp.lt.s32 	%p2, %r24, 1;
	mov.f32 	%f157, 0f00000000;
	mov.f32 	%f158, %f157;
	mov.f32 	%f159, %f157;
	@%p2 bra 	$L__BB0_13;
	mad.lo.s32 	%r40, %r4, %r23, %r3;
	mul.lo.s32 	%r6, %r40, %r24;
	mad.lo.s32 	%r41, %r2, %r26, %r5;
	mul.lo.s32 	%r7, %r41, %r24;
	and.b32  	%r8, %r24, 7;
	setp.lt.u32 	%p3, %r24, 8;
	mov.f32 	%f159, 0f00000000;
	mov.b32 	%r56, 0;
	mov.f32 	%f158, %f159;
	mov.f32 	%f157, %f159;
	@%p3 bra 	$L__BB0_5;
	and.b32  	%r56, %r24, 2147483640;
	neg.s32 	%r54, %r56;
	add.s64 	%rd5, %rd2, 16;
	add.s64 	%rd6, %rd1, 16;
	mov.f32 	%f159, 0f00000000;
	mov.u32 	%r52, %r7;
	mov.u32 	%r53, %r6;
$L__BB0_4:
	.pragma "nounroll";
	mul.wide.s32 	%rd14, %r53, 4;
	add.s64 	%rd15, %rd4, %rd14;
	mul.wide.s32 	%rd16, %r52, 4;
	add.s64 	%rd17, %rd3, %rd16;
	add.s64 	%rd18, %rd5, %rd16;
	add.s64 	%rd19, %rd6, %rd16;
	ld.global.f32 	%f41, [%rd15];
	ld.global.f32 	%f42, [%rd17];
	fma.rn.f32 	%f43, %f41, %f42, %f157;
	ld.global.f32 	%f44, [%rd18+-16];
	fma.rn.f32 	%f45, %f41, %f44, %f158;
	ld.global.f32 	%f46, [%rd19+-16];
	fma.rn.f32 	%f47, %f41, %f46, %f159;
	ld.global.f32 	%f48, [%rd15+4];
	ld.global.f32 	%f49, [%rd17+4];
	fma.rn.f32 	%f50, %f48, %f49, %f43;
	ld.global.f32 	%f51, [%rd18+-12];
	fma.rn.f32 	%f52, %f48, %f51, %f45;
	ld.global.f32 	%f53, [%rd19+-12];
	fma.rn.f32 	%f54, %f48, %f53, %f47;
	ld.global.f32 	%f55, [%rd15+8];
	ld.global.f32 	%f56, [%rd17+8];
	fma.rn.f32 	%f57, %f55, %f56, %f50;
	ld.global.f32 	%f58, [%rd18+-8];
	fma.rn.f32 	%f59, %f55, %f58, %f52;
	ld.global.f32 	%f60, [%rd19+-8];
	fma.rn.f32 	%f61, %f55, %f60, %f54;
	ld.global.f32 	%f62, [%rd15+12];
	ld.global.f32 	%f63, [%rd17+12];
	fma.rn.f32 	%f64, %f62, %f63, %f57;
	ld.global.f32 	%f65, [%rd18+-4];
	fma.rn.f32 	%f66, %f62, %f65, %f59;
	ld.global.f32 	%f67, [%rd19+-4];
	fma.rn.f32 	%f68, %f62, %f67, %f61;
	ld.global.f32 	%f69, [%rd15+16];
	ld.global.f32 	%f70, [%rd17+16];
	fma.rn.f32 	%f71, %f69, %f70, %f64;
	ld.global.f32 	%f72, [%rd18];
	fma.rn.f32 	%f73, %f69, %f72, %f66;
	ld.global.f32 	%f74, [%rd19];
	fma.rn.f32 	%f75, %f69, %f74, %f68;
	ld.global.f32 	%f76, [%rd15+20];
	ld.global.f32 	%f77, [%rd17+20];
	fma.rn.f32 	%f78, %f76, %f77, %f71;
	ld.global.f32 	%f79, [%rd18+4];
	fma.rn.f32 	%f80, %f76, %f79, %f73;
	ld.global.f32 	%f81, [%rd19+4];
	fma.rn.f32 	%f82, %f76, %f81, %f75;
	ld.global.f32 	%f83, [%rd15+24];
	ld.global.f32 	%f84, [%rd17+24];
	fma.rn.f32 	%f85, %f83, %f84, %f78;
	ld.global.f32 	%f86, [%rd18+8];
	fma.rn.f32 	%f87, %f83, %f86, %f80;
	ld.global.f32 	%f88, [%rd19+8];
	fma.rn.f32 	%f89, %f83, %f88, %f82;
	ld.global.f32 	%f90, [%rd15+28];
	ld.global.f32 	%f91, [%rd17+28];
	fma.rn.f32 	%f157, %f90, %f91, %f85;
	ld.global.f32 	%f92, [%rd18+12];
	fma.rn.f32 	%f158, %f90, %f92, %f87;
	ld.global.f32 	%f93, [%rd19+12];
	fma.rn.f32 	%f159, %f90, %f93, %f89;
	add.s32 	%r54, %r54, 8;
	add.s32 	%r53, %r53, 8;
	add.s32 	%r52, %r52, 8;
	setp.ne.s32 	%p4, %r54, 0;
	@%p4 bra 	$L__BB0_4;
$L__BB0_5:
	setp.eq.s32 	%p5, %r8, 0;
	@%p5 bra 	$L__BB0_13;
	and.b32  	%r18, %r24, 3;
	setp.lt.u32 	%p6, %r8, 4;
	@%p6 bra 	$L__BB0_8;
	add.s32 	%r42, %r56, %r6;
	mul.wide.s32 	%rd20, %r42, 4;
	add.s64 	%rd21, %rd4, %rd20;
	ld.global.f32 	%f95, [%rd21];
	add.s32 	%r43, %r56, %r7;
	mul.wide.s32 	%rd22, %r43, 4;
	add.s64 	%rd23, %rd3, %rd22;
	ld.global.f32 	%f96, [%rd23];
	fma.rn.f32 	%f97, %f95, %f96, %f157;
	add.s64 	%rd24, %rd2, %rd22;
	ld.global.f32 	%f98, [%rd24];
	fma.rn.f32 	%f99, %f95, %f98, %f158;
	add.s64 	%rd25, %rd1, %rd22;
	ld.global.f32 	%f100, [%rd25];
	fma.rn.f32 	%f101, %f95, %f100, %f159;
	ld.global.f32 	%f102, [%rd21+4];
	ld.global.f32 	%f103, [%rd23+4];
	fma.rn.f32 	%f104, %f102, %f103, %f97;
	ld.global.f32 	%f105, [%rd24+4];
	fma.rn.f32 	%f106, %f102, %f105, %f99;
	ld.global.f32 	%f107, [%rd25+4];
	fma.rn.f32 	%f108, %f102, %f107, %f101;
	ld.global.f32 	%f109, [%rd21+8];
	ld.global.f32 	%f110, [%rd23+8];
	fma.rn.f32 	%f111, %f109, %f110, %f104;
	ld.global.f32 	%f112, [%rd24+8];
	fma.rn.f32 	%f113, %f109, %f112, %f106;
	ld.global.f32 	%f114, [%rd25+8];
	fma.rn.f32 	%f115, %f109, %f114, %f108;
	ld.global.f32 	%f116, [%rd21+12];
	ld.global.f32 	%f117, [%rd23+12];
	fma.rn.f32 	%f157, %f116, %f117, %f111;
	ld.global.f32 	%f118, [%rd24+12];
	fma.rn.f32 	%f158, %f116, %f118, %f113;
	ld.global.f32 	%f119, [%rd25+12];
	fma.rn.f32 	%f159, %f116, %f119, %f115;
	add.s32 	%r56, %r56, 4;
$L__BB0_8:
	setp.eq.s32 	%p7, %r18, 0;
	@%p7 bra 	$L__BB0_13;
	setp.eq.s32 	%p8, %r18, 1;
	@%p8 bra 	$L__BB0_11;
	add.s32 	%r44, %r56, %r6;
	mul.wide.s32 	%rd26, %r44, 4;
	add.s64 	%rd27, %rd4, %rd26;
	ld.global.f32 	%f121, [%rd27];
	add.s32 	%r45, %r56, %r7;
	mul.wide.s32 	%rd28, %r45, 4;
	add.s64 	%rd29, %rd3, %rd28;
	ld.global.f32 	%f122, [%rd29];
	fma.rn.f32 	%f123, %f121, %f122, %f157;
	add.s64 	%rd30, %rd2, %rd28;
	ld.global.f32 	%f124, [%rd30];
	fma.rn.f32 	%f125, %f121, %f124, %f158;
	add.s64 	%rd31, %rd1, %rd28;
	ld.global.f32 	%f126, [%rd31];
	fma.rn.f32 	%f127, %f121, %f126, %f159;
	ld.global.f32 	%f128, [%rd27+4];
	ld.global.f32 	%f129, [%rd29+4];
	fma.rn.f32 	%f157, %f128, %f129, %f123;
	ld.global.f32 	%f130, [%rd30+4];
	fma.rn.f32 	%f158, %f128, %f130, %f125;
	ld.global.f32 	%f131, [%rd31+4];
	fma.rn.f32 	%f159, %f128, %f131, %f127;
	add.s32 	%r56, %r56, 2;
$L__BB0_11:
	and.b32  	%r46, %r24, 1;
	setp.eq.b32 	%p9, %r46, 1;
	not.pred 	%p10, %p9;
	@%p10 bra 	$L__BB0_13;
	add.s32 	%r47, %r56, %r6;
	mul.wide.s32 	%rd32, %r47, 4;
	add.s64 	%rd33, %rd4, %rd32;
	ld.global.f32 	%f132, [%rd33];
	add.s32 	%r48, %r56, %r7;
	mul.wide.s32 	%rd34, %r48, 4;
	add.s64 	%rd35, %rd3, %rd34;
	ld.global.f32 	%f133, [%rd35];
	fma.rn.f32 	%f157, %f132, %f133, %f157;
	add.s64 	%rd36, %rd2, %rd34;
	ld.global.f32 	%f134, [%rd36];
	fma.rn.f32 	%f158, %f132, %f134, %f158;
	add.s64 	%rd37, %rd1, %rd34;
	ld.global.f32 	%f135, [%rd37];
	fma.rn.f32 	%f159, %f132, %f135, %f159;
$L__BB0_13:
	mad.lo.s32 	%r49, %r4, %r25, %r2;
	mad.lo.s32 	%r50, %r49, %r23, %r3;
	mad.lo.s32 	%r51, %r50, %r26, %r5;
	cvta.to.global.u64 	%rd38, %rd7;
	mul.wide.s32 	%rd39, %r51, 4;
	add.s64 	%rd40, %rd38, %rd39;
	st.global.f32 	[%rd40], %f157;
	cvta.to.global.u64 	%rd41, %rd8;
	add.s64 	%rd42, %rd41, %rd39;
	st.global.f32 	[%rd42], %f158;
	cvta.to.global.u64 	%rd43, %rd9;
	add.s64 	%rd44, %rd43, %rd39;
	st.global.f32 	[%rd44], %f159;
$L__BB0_14:
	ret;

}
	// .globl	_Z16attention_kernelPfPKfS1_S1_iiii
.visible .entry _Z16attention_kernelPfPKfS1_S1_iiii(
	.param .u64 .ptr .align 1 _Z16attention_kernelPfPKfS1_S1_iiii_param_0,
	.param .u64 .ptr .align 1 _Z16attention_kernelPfPKfS1_S1_iiii_param_1,
	.param .u64 .ptr .align 1 _Z16attention_kernelPfPKfS1_S1_iiii_param_2,
	.param .u64 .ptr .align 1 _Z16attention_kernelPfPKfS1_S1_iiii_param_3,
	.param .u32 _Z16attention_kernelPfPKfS1_S1_iiii_param_4,
	.param .u32 _Z16attention_kernelPfPKfS1_S1_iiii_param_5,
	.param .u32 _Z16attention_kernelPfPKfS1_S1_iiii_param_6,
	.param .u32 _Z16attention_kernelPfPKfS1_S1_iiii_param_7
)
{
	.local .align 16 .b8 	__local_depot1[4096];
	.reg .b64 	%SP;
	.reg .b64 	%SPL;
	.reg .pred 	%p<133>;
	.reg .b32 	%r<155>;
	.reg .b32 	%f<688>;
	.reg .b64 	%rd<92>;

	mov.u64 	%SPL, __local_depot1;
	ld.param.u64 	%rd41, [_Z16attention_kernelPfPKfS1_S1_iiii_param_1];
	ld.param.u64 	%rd42, [_Z16attention_kernelPfPKfS1_S1_iiii_param_2];
	ld.param.u64 	%rd43, [_Z16attention_kernelPfPKfS1_S1_iiii_param_3];
	ld.param.u32 	%r63, [_Z16attention_kernelPfPKfS1_S1_iiii_param_6];
	ld.param.u32 	%r64, [_Z16attention_kernelPfPKfS1_S1_iiii_param_7];
	cvta.to.global.u64 	%rd1, %rd42;
	cvta.to.global.u64 	%rd2, %rd43;
	add.u64 	%rd3, %SPL, 0;
	mov.u32 	%r65, %ctaid.x;
	mov.u32 	%r66, %ntid.x;
	mul.lo.s32 	%r1, %r65, %r66;
	mov.u32 	%r2, %tid.x;
	add.s32 	%r3, %r1, %r2;
	setp.ge.s32 	%p1, %r3, %r64;
	@%p1 bra 	$L__BB1_234;
	mov.u32 	%r4, %ctaid.z;
	mov.u32 	%r67, %ctaid.y;
	cvta.to.global.u64 	%rd45, %rd41;
	mul.lo.s32 	%r68, %r64, %r63;
	mul.lo.s32 	%r5, %r68, %r4;
	mad.lo.s32 	%r69, %r64, %r67, %r3;
	add.s32 	%r6, %r69, %r5;
	mul.wide.s32 	%rd46, %r6, 4;
	add.s64 	%rd47, %rd45, %rd46;
	ld.global.f32 	%f1, [%rd47];
	setp.lt.s32 	%p2, %r63, 1;
	mov.f32 	%f622, 0fCE6E6B28;
	@%p2 bra 	$L__BB1_121;
	setp.lt.s32 	%p3, %r64, 1;
	cvt.rn.f32.s32 	%f2, %r64;
	@%p3 bra 	$L__BB1_81;
	and.b32  	%r7, %r64, 15;
	and.b32  	%r8, %r64, 7;
	and.b32  	%r9, %r64, 3;
	mul.lo.s32 	%r10, %r4, %r63;
	mov.f32 	%f622, 0fCE6E6B28;
	mov.b32 	%r136, 0;
$L__BB1_4:
	add.s32 	%r90, %r64, -1;
	setp.lt.u32 	%p27, %r90, 15;
	mul.wide.u32 	%rd52, %r136, 4;
	add.s64 	%rd4, %rd3, %rd52;
	mov.b32 	%r139, 0;
	st.local.u32 	[%rd4], %r139;
	mad.lo.s32 	%r12, %r136, %r64, %r5;
	mov.f32 	%f586, 0f00000000;
	@%p27 bra 	$L__BB1_39;
	and.b32  	%r139, %r64, 2147483632;
	neg.s32 	%r138, %r139;
	add.s32 	%r92, %r10, %r136;
	mul.lo.s32 	%r137, %r64, %r92;
	mov.f32 	%f586, 0f00000000;
$L__BB1_6:
	.pragma "nounroll";
	setp.ne.s32 	%p28, %r3, 0;
	mul.wide.s32 	%rd53, %r137, 4;
	add.s64 	%rd54, %rd1, %rd53;
	add.s64 	%rd5, %rd54, 32;
	@%p28 bra 	$L__BB1_8;
	ld.global.f32 	%f254, [%rd5+-32];
	fma.rn.f32 	%f586, %f1, %f254, %f586;
	st.local.f32 	[%rd4], %f586;
$L__BB1_8:
	@%p28 bra 	$L__BB1_10;
	ld.global.f32 	%f255, [%rd5+-28];
	fma.rn.f32 	%f586, %f1, %f255, %f586;
	st.local.f32 	[%rd4], %f586;
$L__BB1_10:
	@%p28 bra 	$L__BB1_12;
	ld.global.f32 	%f256, [%rd5+-24];
	fma.rn.f32 	%f586, %f1, %f256, %f586;
	st.local.f32 	[%rd4], %f586;
$L__BB1_12:
	@%p28 bra 	$L__BB1_14;
	ld.global.f32 	%f257, [%rd5+-20];
	fma.rn.f32 	%f586, %f1, %f257, %f586;
	st.local.f32 	[%rd4], %f586;
$L__BB1_14:
	@%p28 bra 	$L__BB1_16;
	ld.global.f32 	%f258, [%rd5+-16];
	fma.rn.f32 	%f586, %f1, %f258, %f586;
	st.local.f32 	[%rd4], %f586;
$L__BB1_16:
	@%p28 bra 	$L__BB1_18;
	ld.global.f32 	%f259, [%rd5+-12];
	fma.rn.f32 	%f586, %f1, %f259, %f586;
	st.local.f32 	[%rd4], %f586;
$L__BB1_18:
	@%p28 bra 	$L__BB1_20;
	ld.global.f32 	%f260, [%rd5+-8];
	fma.rn.f32 	%f586, %f1, %f260, %f586;
	st.local.f32 	[%rd4], %f586;
$L__BB1_20:
	@%p28 bra 	$L__BB1_22;
	ld.global.f32 	%f261, [%rd5+-4];
	fma.rn.f32 	%f586, %f1, %f261, %f586;
	st.local.f32 	[%rd4], %f586;
$L__BB1_22:
	@%p28 bra 	$L__BB1_24;
	ld.global.f32 	%f262, [%rd5];
	fma.rn.f32 	%f586, %f1, %f262, %f586;
	st.local.f32 	[%rd4], %f586;
$L__BB1_24:
	@%p28 bra 	$L__BB1_26;
	ld.global.f32 	%f263, [%rd5+4];
	fma.rn.f32 	%f586, %f1, %f263, %f586;
	st.local.f32 	[%rd4], %f586;
$L__BB1_26:
	@%p28 bra 	$L__BB1_28;
	ld.global.f32 	%f264, [%rd5+8];
	fma.rn.f32 	%f586, %f1, %f264, %f586;
	st.local.f32 	[%rd4], %f586;
$L__BB1_28:
	@%p28 bra 	$L__BB1_30;
	ld.global.f32 	%f265, [%rd5+12];
	fma.rn.f32 	%f586, %f1, %f265, %f586;
	st.local.f32 	[%rd4], %f586;
$L__BB1_30:
	@%p28 bra 	$L__BB1_32;
	ld.global.f32 	%f266, [%rd5+16];
	fma.rn.f32 	%f586, %f1, %f266, %f586;
	st.local.f32 	[%rd4], %f586;
$L__BB1_32:
	@%p28 bra 	$L__BB1_34;
	ld.global.f32 	%f267, [%rd5+20];
	fma.rn.f32 	%f586, %f1, %f267, %f586;
	st.local.f32 	[%rd4], %f586;
$L__BB1_34:
	@%p28 bra 	$L__BB1_36;
	ld.global.f32 	%f268, [%rd5+24];
	fma.rn.f32 	%f586, %f1, %f268, %f586;
	st.local.f32 	[%rd4], %f586;
$L__BB1_36:
	@%p28 bra 	$L__BB1_38;
	ld.global.f32 	%f269, [%rd5+28];
	fma.rn.f32 	%f586, %f1, %f269, %f586;
	st.local.f32 	[%rd4], %f586;
$L__BB1_38:
	add.s32 	%r138, %r138, 16;
	add.s32 	%r137, %r137, 16;
	setp.eq.s32 	%p44, %r138, 0;
	@%p44 bra 	$L__BB1_39;
	bra.uni 	$L__BB1_6;
$L__BB1_39:
	setp.eq.s32 	%p45, %r7, 0;
	@%p45 bra 	$L__BB1_78;
	add.s32 	%r93, %r7, -1;
	setp.lt.u32 	%p46, %r93, 7;
	@%p46 bra 	$L__BB1_58;
	setp.ne.s32 	%p47, %r3, 0;
	@%p47 bra 	$L__BB1_43;
	add.s32 	%r94, %r12, %r139;
	mul.wide.s32 	%rd55, %r94, 4;
	add.s64 	%rd56, %rd1, %rd55;
	ld.global.f32 	%f270, [%rd56];
	fma.rn.f32 	%f586, %f1, %f270, %f586;
	st.local.f32 	[%rd4], %f586;
$L__BB1_43:
	cvt.s64.s32 	%rd57, %r12;
	cvt.u64.u32 	%rd58, %r139;
	add.s64 	%rd59, %rd57, %rd58;
	shl.b64 	%rd60, %rd59, 2;
	add.s64 	%rd6, %rd1, %rd60;
	@%p47 bra 	$L__BB1_45;
	ld.global.f32 	%f271, [%rd6+4];
	fma.rn.f32 	%f586, %f1, %f271, %f586;
	st.local.f32 	[%rd4], %f586;
$L__BB1_45:
	@%p47 bra 	$L__BB1_47;
	ld.global.f32 	%f272, [%rd6+8];
	fma.rn.f32 	%f586, %f1, %f272, %f586;
	st.local.f32 	[%rd4], %f586;
$L__BB1_47:
	@%p47 bra 	$L__BB1_49;
	ld.global.f32 	%f273, [%rd6+12];
	fma.rn.f32 	%f586, %f1, %f273, %f586;
	st.local.f32 	[%rd4], %f586;
$L__BB1_49:
	@%p47 bra 	$L__BB1_51;
	ld.global.f32 	%f274, [%rd6+16];
	fma.rn.f32 	%f586, %f1, %f274, %f586;
	st.local.f32 	[%rd4], %f586;
$L__BB1_51:
	@%p47 bra 	$L__BB1_53;
	ld.global.f32 	%f275, [%rd6+20];
	fma.rn.f32 	%f586, %f1, %f275, %f586;
	st.local.f32 	[%rd4], %f586;
$L__BB1_53:
	@%p47 bra 	$L__BB1_55;
	ld.global.f32 	%f276, [%rd6+24];
	fma.rn.f32 	%f586, %f1, %f276, %f586;
	st.local.f32 	[%rd4], %f586;
$L__BB1_55:
	@%p47 bra 	$L__BB1_57;
	ld.global.f32 	%f277, [%rd6+28];
	fma.rn.f32 	%f586, %f1, %f277, %f586;
	st.local.f32 	[%rd4], %f586;
$L__BB1_57:
	add.s32 	%r139, %r139, 8;
$L__BB1_58:
	setp.eq.s32 	%p55, %r8, 0;
	@%p55 bra 	$L__BB1_78;
	add.s32 	%r95, %r8, -1;
	setp.lt.u32 	%p56, %r95, 3;
	@%p56 bra 	$L__BB1_69;
	setp.ne.s32 	%p57, %r3, 0;
	@%p57 bra 	$L__BB1_62;
	add.s32 	%r96, %r12, %r139;
	mul.wide.s32 	%rd61, %r96, 4;
	add.s64 	%rd62, %rd1, %rd61;
	ld.global.f32 	%f278, [%rd62];
	fma.rn.f32 	%f586, %f1, %f278, %f586;
	st.local.f32 	[%rd4], %f586;
$L__BB1_62:
	cvt.s64.s32 	%rd63, %r12;
	cvt.u64.u32 	%rd64, %r139;
	add.s64 	%rd65, %rd63, %rd64;
	shl.b64 	%rd66, %rd65, 2;
	add.s64 	%rd7, %rd1, %rd66;
	@%p57 bra 	$L__BB1_64;
	ld.global.f32 	%f279, [%rd7+4];
	fma.rn.f32 	%f586, %f1, %f279, %f586;
	st.local.f32 	[%rd4], %f586;
$L__BB1_64:
	@%p57 bra 	$L__BB1_66;
	ld.global.f32 	%f280, [%rd7+8];
	fma.rn.f32 	%f586, %f1, %f280, %f586;
	st.local.f32 	[%rd4], %f586;
$L__BB1_66:
	@%p57 bra 	$L__BB1_68;
	ld.global.f32 	%f281, [%rd7+12];
	fma.rn.f32 	%f586, %f1, %f281, %f586;
	st.local.f32 	[%rd4], %f586;
$L__BB1_68:
	add.s32 	%r139, %r139, 4;
$L__BB1_69:
	setp.eq.s32 	%p61, %r9, 0;
	@%p61 bra 	$L__BB1_78;
	setp.ne.s32 	%p62, %r3, 0;
	@%p62 bra 	$L__BB1_72;
	add.s32 	%r97, %r12, %r139;
	mul.wide.s32 	%rd67, %r97, 4;
	add.s64 	%rd68, %rd1, %rd67;
	ld.global.f32 	%f282, [%rd68];
	fma.rn.f32 	%f586, %f1, %f282, %f586;
	st.local.f32 	[%rd4], %f586;
$L__BB1_72:
	setp.eq.s32 	%p63, %r9, 1;
	@%p63 bra 	$L__BB1_78;
	cvt.s64.s32 	%rd69, %r12;
	cvt.u64.u32 	%rd70, %r139;
	add.s64 	%rd71, %rd69, %rd70;
	shl.b64 	%rd72, %rd71, 2;
	add.s64 	%rd8, %rd1, %rd72;
	@%p62 bra 	$L__BB1_75;
	ld.global.f32 	%f283, [%rd8+4];
	fma.rn.f32 	%f586, %f1, %f283, %f586;
	st.local.f32 	[%rd4], %f586;
$L__BB1_75:
	setp.eq.s32 	%p65, %r9, 2;
	@%p65 bra 	$L__BB1_78;
	@%p62 bra 	$L__BB1_78;
	ld.global.f32 	%f284, [%rd8+8];
	fma.rn.f32 	%f586, %f1, %f284, %f586;
	st.local.f32 	[%rd4], %f586;
$L__BB1_78:
	setp.eq.s32 	%p67, %r3, 0;
	@%p67 bra 	$L__BB1_79;
	bra.uni 	$L__BB1_80;
$L__BB1_79:
	sqrt.rn.f32 	%f285, %f2;
	div.rn.f32 	%f286, %f586, %f285;
	st.local.f32 	[%rd4], %f286;
	max.f32 	%f622, %f622, %f286;
$L__BB1_80:
	add.s32 	%r136, %r136, 1;
	setp.eq.s32 	%p68, %r136, %r63;
	@%p68 bra 	$L__BB1_121;
	bra.uni 	$L__BB1_4;
$L__BB1_81:
	and.b32  	%r26, %r63, 7;
	setp.lt.u32 	%p4, %r63, 8;
	mov.f32 	%f622, 0fCE6E6B28;
	mov.b32 	%r144, 0;
	@%p4 bra 	$L__BB1_100;
	and.b32  	%r144, %r63, 2147483640;
	mov.f32 	%f622, 0fCE6E6B28;
	mov.b32 	%r142, 0;
	sqrt.rn.f32 	%f204, %f2;
$L__BB1_83:
	.pragma "nounroll";
	setp.ne.s32 	%p5, %r3, 0;
	mul.wide.u32 	%rd48, %r142, 4;
	add.s64 	%rd9, %rd3, %rd48;
	mov.b32 	%r72, 0;
	st.local.u32 	[%rd9], %r72;
	@%p5 bra 	$L__BB1_85;
	mov.f32 	%f205, 0f00000000;
	div.rn.f32 	%f206, %f205, %f204;
	st.local.f32 	[%rd9], %f206;
	max.f32 	%f622, %f622, %f206;
$L__BB1_85:
	setp.ne.s32 	%p6, %r3, 0;
	mov.b32 	%r73, 0;
	st.local.u32 	[%rd9+4], %r73;
	@%p6 bra 	$L__BB1_87;
	mov.f32 	%f208, 0f00000000;
	div.rn.f32 	%f209, %f208, %f204;
	st.local.f32 	[%rd9+4], %f209;
	max.f32 	%f622, %f622, %f209;
$L__BB1_87:
	setp.ne.s32 	%p7, %r3, 0;
	mov.b32 	%r74, 0;
	st.local.u32 	[%rd9+8], %r74;
	@%p7 bra 	$L__BB1_89;
	mov.f32 	%f211, 0f00000000;
	div.rn.f32 	%f212, %f211, %f204;
	st.local.f32 	[%rd9+8], %f212;
	max.f32 	%f622, %f622, %f212;
$L__BB1_89:
	setp.ne.s32 	%p8, %r3, 0;
	mov.b32 	%r75, 0;
	st.local.u32 	[%rd9+12], %r75;
	@%p8 bra 	$L__BB1_91;
	mov.f32 	%f214, 0f00000000;
	div.rn.f32 	%f215, %f214, %f204;
	st.local.f32 	[%rd9+12], %f215;
	max.f32 	%f622, %f622, %f215;
$L__BB1_91:
	setp.ne.s32 	%p9, %r3, 0;
	mov.b32 	%r76, 0;
	st.local.u32 	[%rd9+16], %r76;
	@%p9 bra 	$L__BB1_93;
	mov.f32 	%f217, 0f00000000;
	div.rn.f32 	%f218, %f217, %f204;
	st.local.f32 	[%rd9+16], %f218;
	max.f32 	%f622, %f622, %f218;
$L__BB1_93:
	setp.ne.s32 	%p10, %r3, 0;
	mov.b32 	%r77, 0;
	st.local.u32 	[%rd9+20], %r77;
	@%p10 bra 	$L__BB1_95;
	mov.f32 	%f220, 0f00000000;
	div.rn.f32 	%f221, %f220, %f204;
	st.local.f32 	[%rd9+20], %f221;
	max.f32 	%f622, %f622, %f221;
$L__BB1_95:
	setp.ne.s32 	%p11, %r3, 0;
	mov.b32 	%r78, 0;
	st.local.u32 	[%rd9+24], %r78;
	@%p11 bra 	$L__BB1_97;
	mov.f32 	%f223, 0f00000000;
	div.rn.f32 	%f224, %f223, %f204;
	st.local.f32 	[%rd9+24], %f224;
	max.f32 	%f622, %f622, %f224;
$L__BB1_97:
	setp.ne.s32 	%p12, %r3, 0;
	mov.b32 	%r79, 0;
	st.local.u32 	[%rd9+28], %r79;
	@%p12 bra 	$L__BB1_99;
	mov.f32 	%f226, 0f00000000;
	div.rn.f32 	%f227, %f226, %f204;
	st.local.f32 	[%rd9+28], %f227;
	max.f32 	%f622, %f622, %f227;
$L__BB1_99:
	add.s32 	%r142, %r142, 8;
	setp.ne.s32 	%p13, %r142, %r144;
	@%p13 bra 	$L__BB1_83;
$L__BB1_100:
	setp.eq.s32 	%p14, %r26, 0;
	@%p14 bra 	$L__BB1_121;
	and.b32  	%r31, %r63, 3;
	setp.lt.u32 	%p15, %r26, 4;
	@%p15 bra 	$L__BB1_111;
	setp.ne.s32 	%p16, %r3, 0;
	mul.wide.u32 	%rd49, %r144, 4;
	add.s64 	%rd10, %rd3, %rd49;
	mov.b32 	%r80, 0;
	st.local.u32 	[%rd10], %r80;
	@%p16 bra 	$L__BB1_104;
	sqrt.rn.f32 	%f229, %f2;
	mov.f32 	%f230, 0f00000000;
	div.rn.f32 	%f231, %f230, %f229;
	st.local.f32 	[%rd10], %f231;
	max.f32 	%f622, %f622, %f231;
$L__BB1_104:
	setp.ne.s32 	%p17, %r3, 0;
	mov.b32 	%r81, 0;
	st.local.u32 	[%rd10+4], %r81;
	@%p17 bra 	$L__BB1_106;
	sqrt.rn.f32 	%f232, %f2;
	mov.f32 	%f233, 0f00000000;
	div.rn.f32 	%f234, %f233, %f232;
	st.local.f32 	[%rd10+4], %f234;
	max.f32 	%f622, %f622, %f234;
$L__BB1_106:
	setp.ne.s32 	%p18, %r3, 0;
	mov.b32 	%r82, 0;
	st.local.u32 	[%rd10+8], %r82;
	@%p18 bra 	$L__BB1_108;
	sqrt.rn.f32 	%f235, %f2;
	mov.f32 	%f236, 0f00000000;
	div.rn.f32 	%f237, %f236, %f235;
	st.local.f32 	[%rd10+8], %f237;
	max.f32 	%f622, %f622, %f237;
$L__BB1_108:
	setp.ne.s32 	%p19, %r3, 0;
	mov.b32 	%r83, 0;
	st.local.u32 	[%rd10+12], %r83;
	@%p19 bra 	$L__BB1_110;
	sqrt.rn.f32 	%f238, %f2;
	mov.f32 	%f239, 0f00000000;
	div.rn.f32 	%f240, %f239, %f238;
	st.local.f32 	[%rd10+12], %f240;
	max.f32 	%f622, %f622, %f240;
$L__BB1_110:
	add.s32 	%r144, %r144, 4;
$L__BB1_111:
	setp.eq.s32 	%p20, %r31, 0;
	@%p20 bra 	$L__BB1_121;
	setp.eq.s32 	%p21, %r31, 1;
	@%p21 bra 	$L__BB1_118;
	setp.ne.s32 	%p22, %r3, 0;
	mul.wide.u32 	%rd50, %r144, 4;
	add.s64 	%rd11, %rd3, %rd50;
	mov.b32 	%r84, 0;
	st.local.u32 	[%rd11], %r84;
	@%p22 bra 	$L__BB1_115;
	sqrt.rn.f32 	%f242, %f2;
	mov.f32 	%f243, 0f00000000;
	div.rn.f32 	%f244, %f243, %f242;
	st.local.f32 	[%rd11], %f244;
	max.f32 	%f622, %f622, %f244;
$L__BB1_115:
	setp.ne.s32 	%p23, %r3, 0;
	mov.b32 	%r85, 0;
	st.local.u32 	[%rd11+4], %r85;
	@%p23 bra 	$L__BB1_117;
	sqrt.rn.f32 	%f245, %f2;
	mov.f32 	%f246, 0f00000000;
	div.rn.f32 	%f247, %f246, %f245;
	st.local.f32 	[%rd11+4], %f247;
	max.f32 	%f622, %f622, %f247;
$L__BB1_117:
	add.s32 	%r144, %r144, 2;
$L__BB1_118:
	and.b32  	%r86, %r63, 1;
	setp.eq.b32 	%p24, %r86, 1;
	not.pred 	%p25, %p24;
	@%p25 bra 	$L__BB1_121;
	setp.ne.s32 	%p26, %r3, 0;
	mul.wide.u32 	%rd51, %r144, 4;
	add.s64 	%rd12, %rd3, %rd51;
	mov.b32 	%r87, 0;
	st.local.u32 	[%rd12], %r87;
	@%p26 bra 	$L__BB1_121;
	sqrt.rn.f32 	%f248, %f2;
	mov.f32 	%f249, 0f00000000;
	div.rn.f32 	%f250, %f249, %f248;
	st.local.f32 	[%rd12], %f250;
	max.f32 	%f622, %f622, %f250;
$L__BB1_121:
	setp.lt.s32 	%p69, %r63, 1;
	bar.sync 	0;
	mov.f32 	%f644, 0f00000000;
	@%p69 bra 	$L__BB1_161;
	and.b32  	%r36, %r63, 7;
	setp.lt.u32 	%p70, %r63, 8;
	mov.f32 	%f644, 0f00000000;
	mov.b32 	%r148, 0;
	@%p70 bra 	$L__BB1_141;
	and.b32  	%r148, %r63, 2147483640;
	neg.s32 	%r146, %r148;
	add.s64 	%rd90, %rd3, 16;
	mov.f32 	%f644, 0f00000000;
$L__BB1_124:
	.pragma "nounroll";
	setp.ne.s32 	%p71, %r3, 0;
	@%p71 bra 	$L__BB1_126;
	ld.local.f32 	%f291, [%rd90+-16];
	sub.f32 	%f292, %f291, %f622;
	fma.rn.f32 	%f293, %f292, 0f3BBB989D, 0f3F000000;
	cvt.sat.f32.f32 	%f294, %f293;
	mov.f32 	%f295, 0f4B400001;
	mov.f32 	%f296, 0f437C0000;
	fma.rm.f32 	%f297, %f294, %f296, %f295;
	add.f32 	%f298, %f297, 0fCB40007F;
	neg.f32 	%f299, %f298;
	fma.rn.f32 	%f300, %f292, 0f3FB8AA3B, %f299;
	fma.rn.f32 	%f301, %f292, 0f32A57060, %f300;
	mov.b32 	%r99, %f297;
	shl.b32 	%r100, %r99, 23;
	mov.b32 	%f302, %r100;
	ex2.approx.ftz.f32 	%f303, %f301;
	mul.f32 	%f304, %f303, %f302;
	st.local.f32 	[%rd90+-16], %f304;
	add.f32 	%f644, %f644, %f304;
$L__BB1_126:
	setp.ne.s32 	%p72, %r3, 0;
	@%p72 bra 	$L__BB1_128;
	ld.local.f32 	%f305, [%rd90+-12];
	sub.f32 	%f306, %f305, %f622;
	fma.rn.f32 	%f307, %f306, 0f3BBB989D, 0f3F000000;
	cvt.sat.f32.f32 	%f308, %f307;
	mov.f32 	%f309, 0f4B400001;
	mov.f32 	%f310, 0f437C0000;
	fma.rm.f32 	%f311, %f308, %f310, %f309;
	add.f32 	%f312, %f311, 0fCB40007F;
	neg.f32 	%f313, %f312;
	fma.rn.f32 	%f314, %f306, 0f3FB8AA3B, %f313;
	fma.rn.f32 	%f315, %f306, 0f32A57060, %f314;
	mov.b32 	%r101, %f311;
	shl.b32 	%r102, %r101, 23;
	mov.b32 	%f316, %r102;
	ex2.approx.ftz.f32 	%f317, %f315;
	mul.f32 	%f318, %f317, %f316;
	st.local.f32 	[%rd90+-12], %f318;
	add.f32 	%f644, %f644, %f318;
$L__BB1_128:
	setp.ne.s32 	%p73, %r3, 0;
	@%p73 bra 	$L__BB1_130;
	ld.local.f32 	%f319, [%rd90+-8];
	sub.f32 	%f320, %f319, %f622;
	fma.rn.f32 	%f321, %f320, 0f3BBB989D, 0f3F000000;
	cvt.sat.f32.f32 	%f322, %f321;
	mov.f32 	%f323, 0f4B400001;
	mov.f32 	%f324, 0f437C0000;
	fma.rm.f32 	%f325, %f322, %f324, %f323;
	add.f32 	%f326, %f325, 0fCB40007F;
	neg.f32 	%f327, %f326;
	fma.rn.f32 	%f328, %f320, 0f3FB8AA3B, %f327;
	fma.rn.f32 	%f329, %f320, 0f32A57060, %f328;
	mov.b32 	%r103, %f325;
	shl.b32 	%r104, %r103, 23;
	mov.b32 	%f330, %r104;
	ex2.approx.ftz.f32 	%f331, %f329;
	mul.f32 	%f332, %f331, %f330;
	st.local.f32 	[%rd90+-8], %f332;
	add.f32 	%f644, %f644, %f332;
$L__BB1_130:
	setp.ne.s32 	%p74, %r3, 0;
	@%p74 bra 	$L__BB1_132;
	ld.local.f32 	%f333, [%rd90+-4];
	sub.f32 	%f334, %f333, %f622;
	fma.rn.f32 	%f335, %f334, 0f3BBB989D, 0f3F000000;
	cvt.sat.f32.f32 	%f336, %f335;
	mov.f32 	%f337, 0f4B400001;
	mov.f32 	%f338, 0f437C0000;
	fma.rm.f32 	%f339, %f336, %f338, %f337;
	add.f32 	%f340, %f339, 0fCB40007F;
	neg.f32 	%f341, %f340;
	fma.rn.f32 	%f342, %f334, 0f3FB8AA3B, %f341;
	fma.rn.f32 	%f343, %f334, 0f32A57060, %f342;
	mov.b32 	%r105, %f339;
	shl.b32 	%r106, %r105, 23;
	mov.b32 	%f344, %r106;
	ex2.approx.ftz.f32 	%f345, %f343;
	mul.f32 	%f346, %f345, %f344;
	st.local.f32 	[%rd90+-4], %f346;
	add.f32 	%f644, %f644, %f346;
$L__BB1_132:
	setp.ne.s32 	%p75, %r3, 0;
	@%p75 bra 	$L__BB1_134;
	ld.local.f32 	%f347, [%rd90];
	sub.f32 	%f348, %f347, %f622;
	fma.rn.f32 	%f349, %f348, 0f3BBB989D, 0f3F000000;
	cvt.sat.f32.f32 	%f350, %f349;
	mov.f32 	%f351, 0f4B400001;
	mov.f32 	%f352, 0f437C0000;
	fma.rm.f32 	%f353, %f350, %f352, %f351;
	add.f32 	%f354, %f353, 0fCB40007F;
	neg.f32 	%f355, %f354;
	fma.rn.f32 	%f356, %f348, 0f3FB8AA3B, %f355;
	fma.rn.f32 	%f357, %f348, 0f32A57060, %f356;
	mov.b32 	%r107, %f353;
	shl.b32 	%r108, %r107, 23;
	mov.b32 	%f358, %r108;
	ex2.approx.ftz.f32 	%f359, %f357;
	mul.f32 	%f360, %f359, %f358;
	st.local.f32 	[%rd90], %f360;
	add.f32 	%f644, %f644, %f360;
$L__BB1_134:
	setp.ne.s32 	%p76, %r3, 0;
	@%p76 bra 	$L__BB1_136;
	ld.local.f32 	%f361, [%rd90+4];
	sub.f32 	%f362, %f361, %f622;
	fma.rn.f32 	%f363, %f362, 0f3BBB989D, 0f3F000000;
	cvt.sat.f32.f32 	%f364, %f363;
	mov.f32 	%f365, 0f4B400001;
	mov.f32 	%f366, 0f437C0000;
	fma.rm.f32 	%f367, %f364, %f366, %f365;
	add.f32 	%f368, %f367, 0fCB40007F;
	neg.f32 	%f369, %f368;
	fma.rn.f32 	%f370, %f362, 0f3FB8AA3B, %f369;
	fma.rn.f32 	%f371, %f362, 0f32A57060, %f370;
	mov.b32 	%r109, %f367;
	shl.b32 	%r110, %r109, 23;
	mov.b32 	%f372, %r110;
	ex2.approx.ftz.f32 	%f373, %f371;
	mul.f32 	%f374, %f373, %f372;
	st.local.f32 	[%rd90+4], %f374;
	add.f32 	%f644, %f644, %f374;
$L__BB1_136:
	setp.ne.s32 	%p77, %r3, 0;
	@%p77 bra 	$L__BB1_138;
	ld.local.f32 	%f375, [%rd90+8];
	sub.f32 	%f376, %f375, %f622;
	fma.rn.f32 	%f377, %f376, 0f3BBB989D, 0f3F000000;
	cvt.sat.f32.f32 	%f378, %f377;
	mov.f32 	%f379, 0f4B400001;
	mov.f32 	%f380, 0f437C0000;
	fma.rm.f32 	%f381, %f378, %f380, %f379;
	add.f32 	%f382, %f381, 0fCB40007F;
	neg.f32 	%f383, %f382;
	fma.rn.f32 	%f384, %f376, 0f3FB8AA3B, %f383;
	fma.rn.f32 	%f385, %f376, 0f32A57060, %f384;
	mov.b32 	%r111, %f381;
	shl.b32 	%r112, %r111, 23;
	mov.b32 	%f386, %r112;
	ex2.approx.ftz.f32 	%f387, %f385;
	mul.f32 	%f388, %f387, %f386;
	st.local.f32 	[%rd90+8], %f388;
	add.f32 	%f644, %f644, %f388;
$L__BB1_138:
	setp.ne.s32 	%p78, %r3, 0;
	@%p78 bra 	$L__BB1_140;
	ld.local.f32 	%f389, [%rd90+12];
	sub.f32 	%f390, %f389, %f622;
	fma.rn.f32 	%f391, %f390, 0f3BBB989D, 0f3F000000;
	cvt.sat.f32.f32 	%f392, %f391;
	mov.f32 	%f393, 0f4B400001;
	mov.f32 	%f394, 0f437C0000;
	fma.rm.f32 	%f395, %f392, %f394, %f393;
	add.f32 	%f396, %f395, 0fCB40007F;
	neg.f32 	%f397, %f396;
	fma.rn.f32 	%f398, %f390, 0f3FB8AA3B, %f397;
	fma.rn.f32 	%f399, %f390, 0f32A57060, %f398;
	mov.b32 	%r113, %f395;
	shl.b32 	%r114, %r113, 23;
	mov.b32 	%f400, %r114;
	ex2.approx.ftz.f32 	%f401, %f399;
	mul.f32 	%f402, %f401, %f400;
	st.local.f32 	[%rd90+12], %f402;
	add.f32 	%f644, %f644, %f402;
$L__BB1_140:
	add.s32 	%r146, %r146, 8;
	add.s64 	%rd90, %rd90, 32;
	setp.ne.s32 	%p79, %r146, 0;
	@%p79 bra 	$L__BB1_124;
$L__BB1_141:
	setp.eq.s32 	%p80, %r36, 0;
	@%p80 bra 	$L__BB1_161;
	and.b32  	%r42, %r63, 3;
	setp.lt.u32 	%p81, %r36, 4;
	@%p81 bra 	$L__BB1_152;
	setp.ne.s32 	%p82, %r3, 0;
	mul.wide.u32 	%rd73, %r148, 4;
	add.s64 	%rd16, %rd3, %rd73;
	@%p82 bra 	$L__BB1_145;
	ld.local.f32 	%f404, [%rd16];
	sub.f32 	%f405, %f404, %f622;
	fma.rn.f32 	%f406, %f405, 0f3BBB989D, 0f3F000000;
	cvt.sat.f32.f32 	%f407, %f406;
	mov.f32 	%f408, 0f4B400001;
	mov.f32 	%f409, 0f437C0000;
	fma.rm.f32 	%f410, %f407, %f409, %f408;
	add.f32 	%f411, %f410, 0fCB40007F;
	neg.f32 	%f412, %f411;
	fma.rn.f32 	%f413, %f405, 0f3FB8AA3B, %f412;
	fma.rn.f32 	%f414, %f405, 0f32A57060, %f413;
	mov.b32 	%r115, %f410;
	shl.b32 	%r116, %r115, 23;
	mov.b32 	%f415, %r116;
	ex2.approx.ftz.f32 	%f416, %f414;
	mul.f32 	%f417, %f416, %f415;
	st.local.f32 	[%rd16], %f417;
	add.f32 	%f644, %f644, %f417;
$L__BB1_145:
	setp.ne.s32 	%p83, %r3, 0;
	@%p83 bra 	$L__BB1_147;
	ld.local.f32 	%f418, [%rd16+4];
	sub.f32 	%f419, %f418, %f622;
	fma.rn.f32 	%f420, %f419, 0f3BBB989D, 0f3F000000;
	cvt.sat.f32.f32 	%f421, %f420;
	mov.f32 	%f422, 0f4B400001;
	mov.f32 	%f423, 0f437C0000;
	fma.rm.f32 	%f424, %f421, %f423, %f422;
	add.f32 	%f425, %f424, 0fCB40007F;
	neg.f32 	%f426, %f425;
	fma.rn.f32 	%f427, %f419, 0f3FB8AA3B, %f426;
	fma.rn.f32 	%f428, %f419, 0f32A57060, %f427;
	mov.b32 	%r117, %f424;
	shl.b32 	%r118, %r117, 23;
	mov.b32 	%f429, %r118;
	ex2.approx.ftz.f32 	%f430, %f428;
	mul.f32 	%f431, %f430, %f429;
	st.local.f32 	[%rd16+4], %f431;
	add.f32 	%f644, %f644, %f431;
$L__BB1_147:
	setp.ne.s32 	%p84, %r3, 0;
	@%p84 bra 	$L__BB1_149;
	ld.local.f32 	%f432, [%rd16+8];
	sub.f32 	%f433, %f432, %f622;
	fma.rn.f32 	%f434, %f433, 0f3BBB989D, 0f3F000000;
	cvt.sat.f32.f32 	%f435, %f434;
	mov.f32 	%f436, 0f4B400001;
	mov.f32 	%f437, 0f437C0000;
	fma.rm.f32 	%f438, %f435, %f437, %f436;
	add.f32 	%f439, %f438, 0fCB40007F;
	neg.f32 	%f440, %f439;
	fma.rn.f32 	%f441, %f433, 0f3FB8AA3B, %f440;
	fma.rn.f32 	%f442, %f433, 0f32A57060, %f441;
	mov.b32 	%r119, %f438;
	shl.b32 	%r120, %r119, 23;
	mov.b32 	%f443, %r120;
	ex2.approx.ftz.f32 	%f444, %f442;
	mul.f32 	%f445, %f444, %f443;
	st.local.f32 	[%rd16+8], %f445;
	add.f32 	%f644, %f644, %f445;
$L__BB1_149:
	setp.ne.s32 	%p85, %r3, 0;
	@%p85 bra 	$L__BB1_151;
	ld.local.f32 	%f446, [%rd16+12];
	sub.f32 	%f447, %f446, %f622;
	fma.rn.f32 	%f448, %f447, 0f3BBB989D, 0f3F000000;
	cvt.sat.f32.f32 	%f449, %f448;
	mov.f32 	%f450, 0f4B400001;
	mov.f32 	%f451, 0f437C0000;
	fma.rm.f32 	%f452, %f449, %f451, %f450;
	add.f32 	%f453, %f452, 0fCB40007F;
	neg.f32 	%f454, %f453;
	fma.rn.f32 	%f455, %f447, 0f3FB8AA3B, %f454;
	fma.rn.f32 	%f456, %f447, 0f32A57060, %f455;
	mov.b32 	%r121, %f452;
	shl.b32 	%r122, %r121, 23;
	mov.b32 	%f457, %r122;
	ex2.approx.ftz.f32 	%f458, %f456;
	mul.f32 	%f459, %f458, %f457;
	st.local.f32 	[%rd16+12], %f459;
	add.f32 	%f644, %f644, %f459;
$L__BB1_151:
	add.s32 	%r148, %r148, 4;
$L__BB1_152:
	setp.eq.s32 	%p86, %r42, 0;
	@%p86 bra 	$L__BB1_161;
	setp.eq.s32 	%p87, %r42, 1;
	mov.f32 	%f663, %f644;
	@%p87 bra 	$L__BB1_159;
	setp.ne.s32 	%p88, %r3, 0;
	mul.wide.u32 	%rd74, %r148, 4;
	add.s64 	%rd17, %rd3, %rd74;
	@%p88 bra 	$L__BB1_156;
	ld.local.f32 	%f461, [%rd17];
	sub.f32 	%f462, %f461, %f622;
	fma.rn.f32 	%f463, %f462, 0f3BBB989D, 0f3F000000;
	cvt.sat.f32.f32 	%f464, %f463;
	mov.f32 	%f465, 0f4B400001;
	mov.f32 	%f466, 0f437C0000;
	fma.rm.f32 	%f467, %f464, %f466, %f465;
	add.f32 	%f468, %f467, 0fCB40007F;
	neg.f32 	%f469, %f468;
	fma.rn.f32 	%f470, %f462, 0f3FB8AA3B, %f469;
	fma.rn.f32 	%f471, %f462, 0f32A57060, %f470;
	mov.b32 	%r123, %f467;
	shl.b32 	%r124, %r123, 23;
	mov.b32 	%f472, %r124;
	ex2.approx.ftz.f32 	%f473, %f471;
	mul.f32 	%f474, %f473, %f472;
	st.local.f32 	[%rd17], %f474;
	add.f32 	%f644, %f644, %f474;
$L__BB1_156:
	setp.ne.s32 	%p89, %r3, 0;
	@%p89 bra 	$L__BB1_158;
	ld.local.f32 	%f475, [%rd17+4];
	sub.f32 	%f476, %f475, %f622;
	fma.rn.f32 	%f477, %f476, 0f3BBB989D, 0f3F000000;
	cvt.sat.f32.f32 	%f478, %f477;
	mov.f32 	%f479, 0f4B400001;
	mov.f32 	%f480, 0f437C0000;
	fma.rm.f32 	%f481, %f478, %f480, %f479;
	add.f32 	%f482, %f481, 0fCB40007F;
	neg.f32 	%f483, %f482;
	fma.rn.f32 	%f484, %f476, 0f3FB8AA3B, %f483;
	fma.rn.f32 	%f485, %f476, 0f32A57060, %f484;
	mov.b32 	%r125, %f481;
	shl.b32 	%r126, %r125, 23;
	mov.b32 	%f486, %r126;
	ex2.approx.ftz.f32 	%f487, %f485;
	mul.f32 	%f488, %f487, %f486;
	st.local.f32 	[%rd17+4], %f488;
	add.f32 	%f644, %f644, %f488;
$L__BB1_158:
	add.s32 	%r148, %r148, 2;
	mov.f32 	%f663, %f644;
$L__BB1_159:
	setp.ne.s32 	%p90, %r3, 0;
	and.b32  	%r127, %r63, 1;
	setp.eq.b32 	%p91, %r127, 1;
	not.pred 	%p92, %p91;
	or.pred  	%p93, %p92, %p90;
	selp.f32 	%f644, %f663, %f644, %p91;
	@%p93 bra 	$L__BB1_161;
	mul.wide.u32 	%rd75, %r148, 4;
	add.s64 	%rd76, %rd3, %rd75;
	ld.local.f32 	%f489, [%rd76];
	sub.f32 	%f490, %f489, %f622;
	fma.rn.f32 	%f491, %f490, 0f3BBB989D, 0f3F000000;
	cvt.sat.f32.f32 	%f492, %f491;
	mov.f32 	%f493, 0f4B400001;
	mov.f32 	%f494, 0f437C0000;
	fma.rm.f32 	%f495, %f492, %f494, %f493;
	add.f32 	%f496, %f495, 0fCB40007F;
	neg.f32 	%f497, %f496;
	fma.rn.f32 	%f498, %f490, 0f3FB8AA3B, %f497;
	fma.rn.f32 	%f499, %f490, 0f32A57060, %f498;
	mov.b32 	%r128, %f495;
	shl.b32 	%r129, %r128, 23;
	mov.b32 	%f500, %r129;
	ex2.approx.ftz.f32 	%f501, %f499;
	mul.f32 	%f502, %f501, %f500;
	st.local.f32 	[%rd76], %f502;
	add.f32 	%f644, %f663, %f502;
$L__BB1_161:
	setp.lt.s32 	%p94, %r63, 1;
	bar.sync 	0;
	mov.f32 	%f687, 0f00000000;
	@%p94 bra 	$L__BB1_233;
	add.s32 	%r47, %r5, %r3;
	and.b32  	%r48, %r63, 7;
	setp.lt.u32 	%p95, %r63, 8;
	mov.f32 	%f687, 0f00000000;
	mov.b32 	%r153, 0;
	@%p95 bra 	$L__BB1_197;
	and.b32  	%r153, %r63, 2147483640;
	neg.s32 	%r151, %r153;
	add.s32 	%r131, %r2, %r5;
	add.s32 	%r150, %r131, %r1;
	shl.b32 	%r52, %r64, 3;
	add.s64 	%rd91, %rd3, 16;
	mov.f32 	%f687, 0f00000000;
	mul.wide.s32 	%rd21, %r64, 4;
$L__BB1_164:
	.pragma "nounroll";
	setp.ne.s32 	%p96, %r3, 0;
	@%p96 bra 	$L__BB1_166;
	ld.local.f32 	%f507, [%rd91+-16];
	div.rn.f32 	%f508, %f507, %f644;
	st.local.f32 	[%rd91+-16], %f508;
$L__BB1_166:
	setp.ne.s32 	%p97, %r3, 0;
	mul.wide.s32 	%rd77, %r150, 4;
	add.s64 	%rd20, %rd2, %rd77;
	mov.f32 	%f666, 0f00000000;
	@%p97 bra 	$L__BB1_168;
	ld.global.f32 	%f510, [%rd20];
	ld.local.f32 	%f511, [%rd91+-16];
	mul.f32 	%f666, %f510, %f511;
$L__BB1_168:
	setp.ne.s32 	%p98, %r3, 0;
	add.f32 	%f150, %f687, %f666;
	@%p98 bra 	$L__BB1_170;
	ld.local.f32 	%f512, [%rd91+-12];
	div.rn.f32 	%f513, %f512, %f644;
	st.local.f32 	[%rd91+-12], %f513;
$L__BB1_170:
	setp.ne.s32 	%p99, %r3, 0;
	add.s64 	%rd22, %rd20, %rd21;
	mov.f32 	%f667, 0f00000000;
	@%p99 bra 	$L__BB1_172;
	ld.global.f32 	%f515, [%rd22];
	ld.local.f32 	%f516, [%rd91+-12];
	mul.f32 	%f667, %f515, %f516;
$L__BB1_172:
	setp.ne.s32 	%p100, %r3, 0;
	add.f32 	%f153, %f150, %f667;
	@%p100 bra 	$L__BB1_174;
	ld.local.f32 	%f517, [%rd91+-8];
	div.rn.f32 	%f518, %f517, %f644;
	st.local.f32 	[%rd91+-8], %f518;
$L__BB1_174:
	setp.ne.s32 	%p101, %r3, 0;
	add.s64 	%rd23, %rd22, %rd21;
	mov.f32 	%f668, 0f00000000;
	@%p101 bra 	$L__BB1_176;
	ld.global.f32 	%f520, [%rd23];
	ld.local.f32 	%f521, [%rd91+-8];
	mul.f32 	%f668, %f520, %f521;
$L__BB1_176:
	setp.ne.s32 	%p102, %r3, 0;
	add.f32 	%f156, %f153, %f668;
	@%p102 bra 	$L__BB1_178;
	ld.local.f32 	%f522, [%rd91+-4];
	div.rn.f32 	%f523, %f522, %f644;
	st.local.f32 	[%rd91+-4], %f523;
$L__BB1_178:
	setp.ne.s32 	%p103, %r3, 0;
	add.s64 	%rd24, %rd23, %rd21;
	mov.f32 	%f669, 0f00000000;
	@%p103 bra 	$L__BB1_180;
	ld.global.f32 	%f525, [%rd24];
	ld.local.f32 	%f526, [%rd91+-4];
	mul.f32 	%f669, %f525, %f526;
$L__BB1_180:
	setp.ne.s32 	%p104, %r3, 0;
	add.f32 	%f159, %f156, %f669;
	@%p104 bra 	$L__BB1_182;
	ld.local.f32 	%f527, [%rd91];
	div.rn.f32 	%f528, %f527, %f644;
	st.local.f32 	[%rd91], %f528;
$L__BB1_182:
	setp.ne.s32 	%p105, %r3, 0;
	add.s64 	%rd25, %rd24, %rd21;
	mov.f32 	%f670, 0f00000000;
	@%p105 bra 	$L__BB1_184;
	ld.global.f32 	%f530, [%rd25];
	ld.local.f32 	%f531, [%rd91];
	mul.f32 	%f670, %f530, %f531;
$L__BB1_184:
	setp.ne.s32 	%p106, %r3, 0;
	add.f32 	%f162, %f159, %f670;
	@%p106 bra 	$L__BB1_186;
	ld.local.f32 	%f532, [%rd91+4];
	div.rn.f32 	%f533, %f532, %f644;
	st.local.f32 	[%rd91+4], %f533;
$L__BB1_186:
	setp.ne.s32 	%p107, %r3, 0;
	add.s64 	%rd26, %rd25, %rd21;
	mov.f32 	%f671, 0f00000000;
	@%p107 bra 	$L__BB1_188;
	ld.global.f32 	%f535, [%rd26];
	ld.local.f32 	%f536, [%rd91+4];
	mul.f32 	%f671, %f535, %f536;
$L__BB1_188:
	setp.ne.s32 	%p108, %r3, 0;
	add.f32 	%f165, %f162, %f671;
	@%p108 bra 	$L__BB1_190;
	ld.local.f32 	%f537, [%rd91+8];
	div.rn.f32 	%f538, %f537, %f644;
	st.local.f32 	[%rd91+8], %f538;
$L__BB1_190:
	setp.ne.s32 	%p109, %r3, 0;
	add.s64 	%rd27, %rd26, %rd21;
	mov.f32 	%f672, 0f00000000;
	@%p109 bra 	$L__BB1_192;
	ld.global.f32 	%f540, [%rd27];
	ld.local.f32 	%f541, [%rd91+8];
	mul.f32 	%f672, %f540, %f541;
$L__BB1_192:
	setp.ne.s32 	%p110, %r3, 0;
	add.f32 	%f168, %f165, %f672;
	@%p110 bra 	$L__BB1_194;
	ld.local.f32 	%f542, [%rd91+12];
	div.rn.f32 	%f543, %f542, %f644;
	st.local.f32 	[%rd91+12], %f543;
$L__BB1_194:
	setp.ne.s32 	%p111, %r3, 0;
	add.s64 	%rd28, %rd27, %rd21;
	mov.f32 	%f673, 0f00000000;
	@%p111 bra 	$L__BB1_196;
	ld.global.f32 	%f545, [%rd28];
	ld.local.f32 	%f546, [%rd91+12];
	mul.f32 	%f673, %f545, %f546;
$L__BB1_196:
	add.f32 	%f687, %f168, %f673;
	add.s32 	%r151, %r151, 8;
	add.s32 	%r150, %r150, %r52;
	add.s64 	%rd91, %rd91, 32;
	setp.ne.s32 	%p112, %r151, 0;
	@%p112 bra 	$L__BB1_164;
$L__BB1_197:
	setp.eq.s32 	%p113, %r48, 0;
	@%p113 bra 	$L__BB1_233;
	and.b32  	%r58, %r63, 3;
	setp.lt.u32 	%p114, %r48, 4;
	@%p114 bra 	$L__BB1_216;
	setp.ne.s32 	%p115, %r3, 0;
	mul.wide.u32 	%rd78, %r153, 4;
	add.s64 	%rd30, %rd3, %rd78;
	@%p115 bra 	$L__BB1_201;
	ld.local.f32 	%f548, [%rd30];
	div.rn.f32 	%f549, %f548, %f644;
	st.local.f32 	[%rd30], %f549;
$L__BB1_201:
	setp.ne.s32 	%p116, %r3, 0;
	mad.lo.s32 	%r132, %r153, %r64, %r47;
	mul.wide.s32 	%rd79, %r132, 4;
	add.s64 	%rd31, %rd2, %rd79;
	mov.f32 	%f676, 0f00000000;
	@%p116 bra 	$L__BB1_203;
	ld.global.f32 	%f551, [%rd31];
	ld.local.f32 	%f552, [%rd30];
	mul.f32 	%f676, %f551, %f552;
$L__BB1_203:
	setp.ne.s32 	%p117, %r3, 0;
	add.f32 	%f176, %f687, %f676;
	@%p117 bra 	$L__BB1_205;
	ld.local.f32 	%f553, [%rd30+4];
	div.rn.f32 	%f554, %f553, %f644;
	st.local.f32 	[%rd30+4], %f554;
$L__BB1_205:
	setp.ne.s32 	%p118, %r3, 0;
	mul.wide.s32 	%rd32, %r64, 4;
	add.s64 	%rd33, %rd31, %rd32;
	mov.f32 	%f677, 0f00000000;
	@%p118 bra 	$L__BB1_207;
	ld.global.f32 	%f556, [%rd33];
	ld.local.f32 	%f557, [%rd30+4];
	mul.f32 	%f677, %f556, %f557;
$L__BB1_207:
	setp.ne.s32 	%p119, %r3, 0;
	add.f32 	%f179, %f176, %f677;
	@%p119 bra 	$L__BB1_209;
	ld.local.f32 	%f558, [%rd30+8];
	div.rn.f32 	%f559, %f558, %f644;
	st.local.f32 	[%rd30+8], %f559;
$L__BB1_209:
	setp.ne.s32 	%p120, %r3, 0;
	add.s64 	%rd34, %rd33, %rd32;
	mov.f32 	%f678, 0f00000000;
	@%p120 bra 	$L__BB1_211;
	ld.global.f32 	%f561, [%rd34];
	ld.local.f32 	%f562, [%rd30+8];
	mul.f32 	%f678, %f561, %f562;
$L__BB1_211:
	setp.ne.s32 	%p121, %r3, 0;
	add.f32 	%f182, %f179, %f678;
	@%p121 bra 	$L__BB1_213;
	ld.local.f32 	%f563, [%rd30+12];
	div.rn.f32 	%f564, %f563, %f644;
	st.local.f32 	[%rd30+12], %f564;
$L__BB1_213:
	setp.ne.s32 	%p122, %r3, 0;
	add.s64 	%rd35, %rd34, %rd32;
	mov.f32 	%f679, 0f00000000;
	@%p122 bra 	$L__BB1_215;
	ld.global.f32 	%f566, [%rd35];
	ld.local.f32 	%f567, [%rd30+12];
	mul.f32 	%f679, %f566, %f567;
$L__BB1_215:
	add.f32 	%f687, %f182, %f679;
	add.s32 	%r153, %r153, 4;
$L__BB1_216:
	setp.eq.s32 	%p123, %r58, 0;
	@%p123 bra 	$L__BB1_233;
	setp.eq.s32 	%p124, %r58, 1;
	@%p124 bra 	$L__BB1_227;
	setp.ne.s32 	%p125, %r3, 0;
	mul.wide.u32 	%rd80, %r153, 4;
	add.s64 	%rd36, %rd3, %rd80;
	@%p125 bra 	$L__BB1_220;
	ld.local.f32 	%f569, [%rd36];
	div.rn.f32 	%f570, %f569, %f644;
	st.local.f32 	[%rd36], %f570;
$L__BB1_220:
	setp.ne.s32 	%p126, %r3, 0;
	mad.lo.s32 	%r133, %r153, %r64, %r47;
	mul.wide.s32 	%rd81, %r133, 4;
	add.s64 	%rd37, %rd2, %rd81;
	mov.f32 	%f682, 0f00000000;
	@%p126 bra 	$L__BB1_222;
	ld.global.f32 	%f572, [%rd37];
	ld.local.f32 	%f573, [%rd36];
	mul.f32 	%f682, %f572, %f573;
$L__BB1_222:
	setp.ne.s32 	%p127, %r3, 0;
	add.f32 	%f190, %f687, %f682;
	@%p127 bra 	$L__BB1_224;
	ld.local.f32 	%f574, [%rd36+4];
	div.rn.f32 	%f575, %f574, %f644;
	st.local.f32 	[%rd36+4], %f575;
$L__BB1_224:
	setp.ne.s32 	%p128, %r3, 0;
	mov.f32 	%f683, 0f00000000;
	@%p128 bra 	$L__BB1_226;
	mul.wide.s32 	%rd82, %r64, 4;
	add.s64 	%rd83, %rd37, %rd82;
	ld.global.f32 	%f577, [%rd83];
	ld.local.f32 	%f578, [%rd36+4];
	mul.f32 	%f683, %f577, %f578;
$L__BB1_226:
	add.f32 	%f687, %f190, %f683;
	add.s32 	%r153, %r153, 2;
$L__BB1_227:
	and.b32  	%r134, %r63, 1;
	setp.eq.b32 	%p129, %r134, 1;
	not.pred 	%p130, %p129;
	@%p130 bra 	$L__BB1_233;
	setp.ne.s32 	%p131, %r3, 0;
	mul.wide.u32 	%rd84, %r153, 4;
	add.s64 	%rd38, %rd3, %rd84;
	@%p131 bra 	$L__BB1_230;
	ld.local.f32 	%f579, [%rd38];
	div.rn.f32 	%f580, %f579, %f644;
	st.local.f32 	[%rd38], %f580;
$L__BB1_230:
	setp.ne.s32 	%p132, %r3, 0;
	mad.lo.s32 	%r135, %r153, %r64, %r47;
	mul.wide.s32 	%rd85, %r135, 4;
	add.s64 	%rd39, %rd2, %rd85;
	mov.f32 	%f686, 0f00000000;
	@%p132 bra 	$L__BB1_232;
	ld.global.f32 	%f582, [%rd39];
	ld.local.f32 	%f583, [%rd38];
	mul.f32 	%f686, %f582, %f583;
$L__BB1_232:
	add.f32 	%f687, %f687, %f686;
$L__BB1_233:
	ld.param.u64 	%rd89, [_Z16attention_kernelPfPKfS1_S1_iiii_param_0];
	cvta.to.global.u64 	%rd86, %rd89;
	mul.wide.s32 	%rd87, %r6, 4;
	add.s64 	%rd88, %rd86, %rd87;
	st.global.f32 	[%rd88], %f687;
$L__BB1_234:
	ret;

}
	// .globl	_Z22flash_attention_kernelPfPKfS1_S1_iiii
.visible .entry _Z22flash_attention_kernelPfPKfS1_S1_iiii(
	.param .u64 .ptr .align 1 _Z22flash_attention_kernelPfPKfS1_S1_iiii_param_0,
	.param .u64 .ptr .align 1 _Z22flash_attention_kernelPfPKfS1_S1_iiii_param_1,
	.param .u64 .ptr .align 1 _Z22flash_attention_kernelPfPKfS1_S1_iiii_param_2,
	.param .u64 .ptr .align 1 _Z22flash_attention_kernelPfPKfS1_S1_iiii_param_3,
	.param .u32 _Z22flash_attention_kernelPfPKfS1_S1_iiii_param_4,
	.param .u32 _Z22flash_attention_kernelPfPKfS1_S1_iiii_param_5,
	.param .u32 _Z22flash_attention_kernelPfPKfS1_S1_iiii_param_6,
	.param .u32 _Z22flash_attention_kernelPfPKfS1_S1_iiii_param_7
)
{
	.reg .pred 	%p<27>;
	.reg .b32 	%r<132>;
	.reg .b32 	%f<231>;
	.reg .b64 	%rd<16>;

	ld.param.u64 	%rd5, [_Z22flash_attention_kernelPfPKfS1_S1_iiii_param_0];
	ld.param.u64 	%rd6, [_Z22flash_attention_kernelPfPKfS1_S1_iiii_param_1];
	ld.param.u64 	%rd7, [_Z22flash_attention_kernelPfPKfS1_S1_iiii_param_2];
	ld.param.u64 	%rd8, [_Z22flash_attention_kernelPfPKfS1_S1_iiii_param_3];
	ld.param.u32 	%r51, [_Z22flash_attention_kernelPfPKfS1_S1_iiii_param_5];
	ld.param.u32 	%r52, [_Z22flash_attention_kernelPfPKfS1_S1_iiii_param_6];
	ld.param.u32 	%r53, [_Z22flash_attention_kernelPfPKfS1_S1_iiii_param_7];
	mov.u32 	%r54, %ctaid.z;
	div.u32 	%r1, %r54, %r51;
	mul.lo.s32 	%r55, %r1, %r51;
	sub.s32 	%r2, %r54, %r55;
	mov.u32 	%r3, %ctaid.y;
	mul.lo.s32 	%r4, %r53, %r52;
	shl.b32 	%r56, %r4, 2;
	mov.u32 	%r57, shared_mem;
	add.s32 	%r5, %r57, %r56;
	mov.u32 	%r122, %tid.x;
	setp.ge.s32 	%p1, %r122, %r4;
	@%p1 bra 	$L__BB2_5;
	mad.lo.s32 	%r58, %r1, %r51, %r2;
	mul.lo.s32 	%r7, %r58, %r52;
	mov.u32 	%r8, %ntid.x;
	cvta.to.global.u64 	%rd1, %rd7;
	cvta.to.global.u64 	%rd2, %rd8;
	mov.u32 	%r121, %r122;
$L__BB2_2:
	div.s32 	%r10, %r121, %r53;
	setp.gt.s32 	%p2, %r10, %r3;
	@%p2 bra 	$L__BB2_4;
	add.s32 	%r59, %r7, %r10;
	rem.s32 	%r60, %r121, %r53;
	mad.lo.s32 	%r61, %r59, %r53, %r60;
	mul.wide.s32 	%rd9, %r61, 4;
	add.s64 	%rd10, %rd1, %rd9;
	ld.global.f32 	%f58, [%rd10];
	shl.b32 	%r62, %r121, 2;
	add.s32 	%r64, %r57, %r62;
	st.shared.f32 	[%r64], %f58;
	add.s64 	%rd11, %rd2, %rd9;
	ld.global.f32 	%f59, [%rd11];
	add.s32 	%r65, %r5, %r62;
	st.shared.f32 	[%r65], %f59;
$L__BB2_4:
	add.s32 	%r121, %r121, %r8;
	setp.lt.s32 	%p3, %r121, %r4;
	@%p3 bra 	$L__BB2_2;
$L__BB2_5:
	bar.sync 	0;
	setp.ge.s32 	%p4, %r122, %r53;
	@%p4 bra 	$L__BB2_45;
	add.s32 	%r12, %r5, %r56;
	mad.lo.s32 	%r67, %r1, %r51, %r2;
	mad.lo.s32 	%r68, %r67, %r52, %r3;
	mul.lo.s32 	%r13, %r68, %r53;
	cvt.rn.f32.s32 	%f60, %r53;
	sqrt.rn.f32 	%f1, %f60;
	mov.u32 	%r14, %ntid.x;
	add.s32 	%r69, %r3, 1;
	add.s32 	%r15, %r53, -1;
	and.b32  	%r16, %r53, 7;
	add.s32 	%r17, %r16, -1;
	and.b32  	%r18, %r53, 3;
	and.b32  	%r19, %r53, -8;
	and.b32  	%r20, %r53, 1;
	and.b32  	%r21, %r69, 131068;
	neg.s32 	%r22, %r19;
	shl.b32 	%r23, %r53, 2;
	cvta.to.global.u64 	%rd3, %rd6;
	cvta.to.global.u64 	%rd4, %rd5;
$L__BB2_7:
	add.s32 	%r25, %r122, %r13;
	mul.wide.s32 	%rd12, %r25, 4;
	add.s64 	%rd13, %rd3, %rd12;
	ld.global.f32 	%f2, [%rd13];
	mov.f32 	%f203, 0fCE6E6B28;
	mov.b32 	%r123, 0;
$L__BB2_8:
	setp.lt.u32 	%p5, %r15, 7;
	mul.lo.s32 	%r27, %r123, %r53;
	mov.f32 	%f211, 0f00000000;
	mov.b32 	%r127, 0;
	@%p5 bra 	$L__BB2_11;
	mov.u32 	%r72, shared_mem;
	mad.lo.s32 	%r73, %r23, %r123, %r72;
	add.s32 	%r124, %r73, 16;
	mov.f32 	%f211, 0f00000000;
	mov.u32 	%r125, %r22;
$L__BB2_10:
	.pragma "nounroll";
	ld.shared.f32 	%f65, [%r124+-16];
	fma.rn.f32 	%f66, %f2, %f65, %f211;
	ld.shared.f32 	%f67, [%r124+-12];
	fma.rn.f32 	%f68, %f2, %f67, %f66;
	ld.shared.f32 	%f69, [%r124+-8];
	fma.rn.f32 	%f70, %f2, %f69, %f68;
	ld.shared.f32 	%f71, [%r124+-4];
	fma.rn.f32 	%f72, %f2, %f71, %f70;
	ld.shared.f32 	%f73, [%r124];
	fma.rn.f32 	%f74, %f2, %f73, %f72;
	ld.shared.f32 	%f75, [%r124+4];
	fma.rn.f32 	%f76, %f2, %f75, %f74;
	ld.shared.f32 	%f77, [%r124+8];
	fma.rn.f32 	%f78, %f2, %f77, %f76;
	ld.shared.f32 	%f79, [%r124+12];
	fma.rn.f32 	%f211, %f2, %f79, %f78;
	add.s32 	%r125, %r125, 8;
	add.s32 	%r124, %r124, 32;
	setp.ne.s32 	%p6, %r125, 0;
	mov.u32 	%r127, %r19;
	@%p6 bra 	$L__BB2_10;
$L__BB2_11:
	setp.eq.s32 	%p7, %r16, 0;
	@%p7 bra 	$L__BB2_19;
	setp.lt.u32 	%p8, %r17, 3;
	@%p8 bra 	$L__BB2_14;
	add.s32 	%r74, %r127, %r27;
	shl.b32 	%r75, %r74, 2;
	mov.u32 	%r76, shared_mem;
	add.s32 	%r77, %r76, %r75;
	ld.shared.f32 	%f81, [%r77];
	fma.rn.f32 	%f82, %f2, %f81, %f211;
	ld.shared.f32 	%f83, [%r77+4];
	fma.rn.f32 	%f84, %f2, %f83, %f82;
	ld.shared.f32 	%f85, [%r77+8];
	fma.rn.f32 	%f86, %f2, %f85, %f84;
	ld.shared.f32 	%f87, [%r77+12];
	fma.rn.f32 	%f211, %f2, %f87, %f86;
	add.s32 	%r127, %r127, 4;
$L__BB2_14:
	setp.eq.s32 	%p9, %r18, 0;
	@%p9 bra 	$L__BB2_19;
	setp.eq.s32 	%p10, %r18, 1;
	@%p10 bra 	$L__BB2_17;
	add.s32 	%r78, %r127, %r27;
	shl.b32 	%r79, %r78, 2;
	mov.u32 	%r80, shared_mem;
	add.s32 	%r81, %r80, %r79;
	ld.shared.f32 	%f89, [%r81];
	fma.rn.f32 	%f90, %f2, %f89, %f211;
	ld.shared.f32 	%f91, [%r81+4];
	fma.rn.f32 	%f211, %f2, %f91, %f90;
	add.s32 	%r127, %r127, 2;
$L__BB2_17:
	setp.eq.s32 	%p11, %r20, 0;
	@%p11 bra 	$L__BB2_19;
	add.s32 	%r82, %r127, %r27;
	shl.b32 	%r83, %r82, 2;
	mov.u32 	%r84, shared_mem;
	add.s32 	%r85, %r84, %r83;
	ld.shared.f32 	%f92, [%r85];
	fma.rn.f32 	%f211, %f2, %f92, %f211;
$L__BB2_19:
	setp.ne.s32 	%p12, %r122, 0;
	div.rn.f32 	%f16, %f211, %f1;
	@%p12 bra 	$L__BB2_21;
	shl.b32 	%r86, %r123, 2;
	add.s32 	%r87, %r12, %r86;
	st.shared.f32 	[%r87], %f16;
$L__BB2_21:
	max.f32 	%f203, %f203, %f16;
	add.s32 	%r38, %r123, 1;
	setp.ne.s32 	%p13, %r123, %r3;
	mov.u32 	%r123, %r38;
	@%p13 bra 	$L__BB2_8;
	setp.lt.u32 	%p14, %r3, 3;
	mov.f32 	%f219, 0f00000000;
	mov.b32 	%r131, 0;
	mov.f32 	%f218, %f219;
	@%p14 bra 	$L__BB2_33;
	mov.f32 	%f219, 0f00000000;
	mov.b32 	%r129, 0;
$L__BB2_24:
	.pragma "nounroll";
	setp.ne.s32 	%p15, %r122, 0;
	shl.b32 	%r90, %r129, 2;
	add.s32 	%r40, %r12, %r90;
	mov.f32 	%f214, 0f00000000;
	@%p15 bra 	$L__BB2_26;
	ld.shared.f32 	%f214, [%r40];
$L__BB2_26:
	sub.f32 	%f98, %f214, %f203;
	fma.rn.f32 	%f99, %f98, 0f3BBB989D, 0f3F000000;
	cvt.sat.f32.f32 	%f100, %f99;
	mov.f32 	%f101, 0f4B400001;
	mov.f32 	%f102, 0f437C0000;
	fma.rm.f32 	%f103, %f100, %f102, %f101;
	add.f32 	%f104, %f103, 0fCB40007F;
	neg.f32 	%f105, %f104;
	fma.rn.f32 	%f106, %f98, 0f3FB8AA3B, %f105;
	fma.rn.f32 	%f107, %f98, 0f32A57060, %f106;
	mov.b32 	%r91, %f103;
	shl.b32 	%r92, %r91, 23;
	mov.b32 	%f108, %r92;
	ex2.approx.ftz.f32 	%f109, %f107;
	mul.f32 	%f110, %f109, %f108;
	add.f32 	%f22, %f218, %f110;
	mad.lo.s32 	%r93, %r129, %r53, %r122;
	shl.b32 	%r94, %r93, 2;
	add.s32 	%r41, %r5, %r94;
	ld.shared.f32 	%f111, [%r41];
	fma.rn.f32 	%f23, %f111, %f110, %f219;
	mov.f32 	%f215, 0f00000000;
	@%p15 bra 	$L__BB2_28;
	ld.shared.f32 	%f215, [%r40+4];
$L__BB2_28:
	sub.f32 	%f113, %f215, %f203;
	fma.rn.f32 	%f114, %f113, 0f3BBB989D, 0f3F000000;
	cvt.sat.f32.f32 	%f115, %f114;
	mov.f32 	%f116, 0f4B400001;
	mov.f32 	%f117, 0f437C0000;
	fma.rm.f32 	%f118, %f115, %f117, %f116;
	add.f32 	%f119, %f118, 0fCB40007F;
	neg.f32 	%f120, %f119;
	fma.rn.f32 	%f121, %f113, 0f3FB8AA3B, %f120;
	fma.rn.f32 	%f122, %f113, 0f32A57060, %f121;
	mov.b32 	%r95, %f118;
	shl.b32 	%r96, %r95, 23;
	mov.b32 	%f123, %r96;
	ex2.approx.ftz.f32 	%f124, %f122;
	mul.f32 	%f125, %f124, %f123;
	add.f32 	%f26, %f22, %f125;
	add.s32 	%r42, %r41, %r23;
	ld.shared.f32 	%f126, [%r42];
	fma.rn.f32 	%f27, %f126, %f125, %f23;
	mov.f32 	%f216, 0f00000000;
	@%p15 bra 	$L__BB2_30;
	ld.shared.f32 	%f216, [%r40+8];
$L__BB2_30:
	sub.f32 	%f128, %f216, %f203;
	fma.rn.f32 	%f129, %f128, 0f3BBB989D, 0f3F000000;
	cvt.sat.f32.f32 	%f130, %f129;
	mov.f32 	%f131, 0f4B400001;
	mov.f32 	%f132, 0f437C0000;
	fma.rm.f32 	%f133, %f130, %f132, %f131;
	add.f32 	%f134, %f133, 0fCB40007F;
	neg.f32 	%f135, %f134;
	fma.rn.f32 	%f136, %f128, 0f3FB8AA3B, %f135;
	fma.rn.f32 	%f137, %f128, 0f32A57060, %f136;
	mov.b32 	%r97, %f133;
	shl.b32 	%r98, %r97, 23;
	mov.b32 	%f138, %r98;
	ex2.approx.ftz.f32 	%f139, %f137;
	mul.f32 	%f140, %f139, %f138;
	add.f32 	%f30, %f26, %f140;
	add.s32 	%r43, %r42, %r23;
	ld.shared.f32 	%f141, [%r43];
	fma.rn.f32 	%f31, %f141, %f140, %f27;
	mov.f32 	%f217, 0f00000000;
	@%p15 bra 	$L__BB2_32;
	ld.shared.f32 	%f217, [%r40+12];
$L__BB2_32:
	sub.f32 	%f142, %f217, %f203;
	fma.rn.f32 	%f143, %f142, 0f3BBB989D, 0f3F000000;
	cvt.sat.f32.f32 	%f144, %f143;
	mov.f32 	%f145, 0f4B400001;
	mov.f32 	%f146, 0f437C0000;
	fma.rm.f32 	%f147, %f144, %f146, %f145;
	add.f32 	%f148, %f147, 0fCB40007F;
	neg.f32 	%f149, %f148;
	fma.rn.f32 	%f150, %f142, 0f3FB8AA3B, %f149;
	fma.rn.f32 	%f151, %f142, 0f32A57060, %f150;
	mov.b32 	%r99, %f147;
	shl.b32 	%r100, %r99, 23;
	mov.b32 	%f152, %r100;
	ex2.approx.ftz.f32 	%f153, %f151;
	mul.f32 	%f154, %f153, %f152;
	add.f32 	%f218, %f30, %f154;
	add.s32 	%r101, %r43, %r23;
	ld.shared.f32 	%f155, [%r101];
	fma.rn.f32 	%f219, %f155, %f154, %f31;
	add.s32 	%r129, %r129, 4;
	setp.ne.s32 	%p19, %r129, %r21;
	mov.u32 	%r131, %r21;
	@%p19 bra 	$L__BB2_24;
$L__BB2_33:
	add.s32 	%r102, %r3, 1;
	and.b32  	%r103, %r102, 3;
	setp.eq.s32 	%p20, %r103, 0;
	@%p20 bra 	$L__BB2_44;
	and.b32  	%r104, %r3, 3;
	setp.eq.s32 	%p21, %r104, 0;
	@%p21 bra 	$L__BB2_40;
	setp.ne.s32 	%p22, %r122, 0;
	shl.b32 	%r105, %r131, 2;
	add.s32 	%r46, %r12, %r105;
	mov.f32 	%f222, 0f00000000;
	@%p22 bra 	$L__BB2_37;
	ld.shared.f32 	%f222, [%r46];
$L__BB2_37:
	sub.f32 	%f159, %f222, %f203;
	fma.rn.f32 	%f160, %f159, 0f3BBB989D, 0f3F000000;
	cvt.sat.f32.f32 	%f161, %f160;
	mov.f32 	%f162, 0f4B400001;
	mov.f32 	%f163, 0f437C0000;
	fma.rm.f32 	%f164, %f161, %f163, %f162;
	add.f32 	%f165, %f164, 0fCB40007F;
	neg.f32 	%f166, %f165;
	fma.rn.f32 	%f167, %f159, 0f3FB8AA3B, %f166;
	fma.rn.f32 	%f168, %f159, 0f32A57060, %f167;
	mov.b32 	%r106, %f164;
	shl.b32 	%r107, %r106, 23;
	mov.b32 	%f169, %r107;
	ex2.approx.ftz.f32 	%f170, %f168;
	mul.f32 	%f171, %f170, %f169;
	add.f32 	%f42, %f218, %f171;
	mad.lo.s32 	%r108, %r131, %r53, %r122;
	shl.b32 	%r109, %r108, 2;
	add.s32 	%r47, %r5, %r109;
	ld.shared.f32 	%f172, [%r47];
	fma.rn.f32 	%f43, %f172, %f171, %f219;
	mov.f32 	%f223, 0f00000000;
	@%p22 bra 	$L__BB2_39;
	ld.shared.f32 	%f223, [%r46+4];
$L__BB2_39:
	sub.f32 	%f173, %f223, %f203;
	fma.rn.f32 	%f174, %f173, 0f3BBB989D, 0f3F000000;
	cvt.sat.f32.f32 	%f175, %f174;
	mov.f32 	%f176, 0f4B400001;
	mov.f32 	%f177, 0f437C0000;
	fma.rm.f32 	%f178, %f175, %f177, %f176;
	add.f32 	%f179, %f178, 0fCB40007F;
	neg.f32 	%f180, %f179;
	fma.rn.f32 	%f181, %f173, 0f3FB8AA3B, %f180;
	fma.rn.f32 	%f182, %f173, 0f32A57060, %f181;
	mov.b32 	%r110, %f178;
	shl.b32 	%r111, %r110, 23;
	mov.b32 	%f183, %r111;
	ex2.approx.ftz.f32 	%f184, %f182;
	mul.f32 	%f185, %f184, %f183;
	add.f32 	%f218, %f42, %f185;
	add.s32 	%r112, %r47, %r23;
	ld.shared.f32 	%f186, [%r112];
	fma.rn.f32 	%f219, %f186, %f185, %f43;
	add.s32 	%r131, %r131, 2;
$L__BB2_40:
	and.b32  	%r113, %r3, 1;
	setp.eq.b32 	%p24, %r113, 1;
	@%p24 bra 	$L__BB2_44;
	setp.ne.s32 	%p25, %r122, 0;
	mov.f32 	%f228, 0f00000000;
	@%p25 bra 	$L__BB2_43;
	shl.b32 	%r114, %r131, 2;
	add.s32 	%r115, %r12, %r114;
	ld.shared.f32 	%f228, [%r115];
$L__BB2_43:
	sub.f32 	%f188, %f228, %f203;
	fma.rn.f32 	%f189, %f188, 0f3BBB989D, 0f3F000000;
	cvt.sat.f32.f32 	%f190, %f189;
	mov.f32 	%f191, 0f4B400001;
	mov.f32 	%f192, 0f437C0000;
	fma.rm.f32 	%f193, %f190, %f192, %f191;
	add.f32 	%f194, %f193, 0fCB40007F;
	neg.f32 	%f195, %f194;
	fma.rn.f32 	%f196, %f188, 0f3FB8AA3B, %f195;
	fma.rn.f32 	%f197, %f188, 0f32A57060, %f196;
	mov.b32 	%r116, %f193;
	shl.b32 	%r117, %r116, 23;
	mov.b32 	%f198, %r117;
	ex2.approx.ftz.f32 	%f199, %f197;
	mul.f32 	%f200, %f199, %f198;
	add.f32 	%f218, %f218, %f200;
	mad.lo.s32 	%r118, %r131, %r53, %r122;
	shl.b32 	%r119, %r118, 2;
	add.s32 	%r120, %r5, %r119;
	ld.shared.f32 	%f201, [%r120];
	fma.rn.f32 	%f219, %f201, %f200, %f219;
$L__BB2_44:
	div.rn.f32 	%f202, %f219, %f218;
	mul.wide.s32 	%rd14, %r25, 4;
	add.s64 	%rd15, %rd4, %rd14;
	st.global.f32 	[%rd15], %f202;
	add.s32 	%r122, %r122, %r14;
	setp.lt.s32 	%p26, %r122, %r53;
	@%p26 bra 	$L__BB2_7;
$L__BB2_45:
	ret;

}
	// .globl	_Z23attention_output_kernelPfPKfS1_iiiii
.visible .entry _Z23attention_output_kernelPfPKfS1_iiiii(
	.param .u64 .ptr .align 1 _Z23attention_output_kernelPfPKfS1_iiiii_param_0,
	.param .u64 .ptr .align 1 _Z23attention_output_kernelPfPKfS1_iiiii_param_1,
	.param .u64 .ptr .align 1 _Z23attention_output_kernelPfPKfS1_iiiii_param_2,
	.param .u32 _Z23attention_output_kernelPfPKfS1_iiiii_param_3,
	.param .u32 _Z23attention_output_kernelPfPKfS1_iiiii_param_4,
	.param .u32 _Z23attention_output_kernelPfPKfS1_iiiii_param_5,
	.param .u32 _Z23attention_output_kernelPfPKfS1_iiiii_param_6,
	.param .u32 _Z23attention_output_kernelPfPKfS1_iiiii_param_7
)
{
	.reg .pred 	%p<13>;
	.reg .b32 	%r<57>;
	.reg .b32 	%f<73>;
	.reg .b64 	%rd<40>;

	ld.param.u64 	%rd4, [_Z23attention_output_kernelPfPKfS1_iiiii_param_1];
	ld.param.u64 	%rd5, [_Z23attention_output_kernelPfPKfS1_iiiii_param_2];
	ld.param.u32 	%r25, [_Z23attention_output_kernelPfPKfS1_iiiii_param_4];
	ld.param.u32 	%r26, [_Z23attention_output_kernelPfPKfS1_iiiii_param_5];
	ld.param.u32 	%r27, [_Z23attention_output_kernelPfPKfS1_iiiii_param_6];
	ld.param.u32 	%r28, [_Z23attention_output_kernelPfPKfS1_iiiii_param_7];
	cvta.to.global.u64 	%rd1, %rd5;
	cvta.to.global.u64 	%rd2, %rd4;
	mov.u32 	%r1, %ctaid.z;
	mov.u32 	%r2, %ctaid.y;
	mov.u32 	%r29, %ctaid.x;
	mov.u32 	%r30, %ntid.x;
	mov.u32 	%r31, %tid.x;
	mad.lo.s32 	%r3, %r29, %r30, %r31;
	setp.ge.s32 	%p1, %r3, %r26;
	mov.f32 	%f71, 0f00000000;
	@%p1 bra 	$L__BB3_17;
	setp.lt.s32 	%p2, %r27, 1;
	@%p2 bra 	$L__BB3_16;
	setp.lt.s32 	%p3, %r28, 1;
	@%p3 bra 	$L__BB3_16;
	and.b32  	%r4, %r28, 7;
	and.b32  	%r5, %r28, 2147483640;
	neg.s32 	%r6, %r5;
	mul.lo.s32 	%r7, %r28, %r26;
	shl.b32 	%r8, %r26, 3;
	mov.f32 	%f71, 0f00000000;
	mov.b32 	%r50, 0;
	mul.wide.s32 	%rd30, %r26, 4;
$L__BB3_4:
	setp.lt.u32 	%p4, %r28, 8;
	mad.lo.s32 	%r34, %r27, %r1, %r50;
	mad.lo.s32 	%r35, %r34, %r25, %r2;
	mul.lo.s32 	%r10, %r35, %r28;
	mul.lo.s32 	%r11, %r50, %r28;
	mov.b32 	%r55, 0;
	@%p4 bra 	$L__BB3_7;
	mad.lo.s32 	%r52, %r7, %r50, %r3;
	mov.u32 	%r51, %r10;
	mov.u32 	%r53, %r6;
$L__BB3_6:
	.pragma "nounroll";
	mul.wide.s32 	%rd6, %r51, 4;
	add.s64 	%rd7, %rd2, %rd6;
	ld.global.f32 	%f19, [%rd7];
	mul.wide.s32 	%rd8, %r52, 4;
	add.s64 	%rd9, %rd1, %rd8;
	ld.global.f32 	%f20, [%rd9];
	fma.rn.f32 	%f21, %f19, %f20, %f71;
	ld.global.f32 	%f22, [%rd7+4];
	mul.wide.s32 	%rd10, %r26, 4;
	add.s64 	%rd11, %rd9, %rd10;
	ld.global.f32 	%f23, [%rd11];
	fma.rn.f32 	%f24, %f22, %f23, %f21;
	ld.global.f32 	%f25, [%rd7+8];
	add.s64 	%rd12, %rd11, %rd10;
	ld.global.f32 	%f26, [%rd12];
	fma.rn.f32 	%f27, %f25, %f26, %f24;
	ld.global.f32 	%f28, [%rd7+12];
	add.s64 	%rd13, %rd12, %rd10;
	ld.global.f32 	%f29, [%rd13];
	fma.rn.f32 	%f30, %f28, %f29, %f27;
	ld.global.f32 	%f31, [%rd7+16];
	add.s64 	%rd14, %rd13, %rd10;
	ld.global.f32 	%f32, [%rd14];
	fma.rn.f32 	%f33, %f31, %f32, %f30;
	ld.global.f32 	%f34, [%rd7+20];
	add.s64 	%rd15, %rd14, %rd10;
	ld.global.f32 	%f35, [%rd15];
	fma.rn.f32 	%f36, %f34, %f35, %f33;
	ld.global.f32 	%f37, [%rd7+24];
	add.s64 	%rd16, %rd15, %rd10;
	ld.global.f32 	%f38, [%rd16];
	fma.rn.f32 	%f39, %f37, %f38, %f36;
	ld.global.f32 	%f40, [%rd7+28];
	add.s64 	%rd17, %rd16, %rd10;
	ld.global.f32 	%f41, [%rd17];
	fma.rn.f32 	%f71, %f40, %f41, %f39;
	add.s32 	%r53, %r53, 8;
	add.s32 	%r52, %r52, %r8;
	add.s32 	%r51, %r51, 8;
	setp.ne.s32 	%p5, %r53, 0;
	mov.u32 	%r55, %r5;
	@%p5 bra 	$L__BB3_6;
$L__BB3_7:
	setp.eq.s32 	%p6, %r4, 0;
	@%p6 bra 	$L__BB3_15;
	add.s32 	%r36, %r4, -1;
	setp.lt.u32 	%p7, %r36, 3;
	@%p7 bra 	$L__BB3_10;
	add.s32 	%r37, %r55, %r10;
	add.s32 	%r38, %r55, %r11;
	mad.lo.s32 	%r39, %r38, %r26, %r3;
	mul.wide.s32 	%rd18, %r37, 4;
	add.s64 	%rd19, %rd2, %rd18;
	ld.global.f32 	%f43, [%rd19];
	mul.wide.s32 	%rd20, %r39, 4;
	add.s64 	%rd21, %rd1, %rd20;
	ld.global.f32 	%f44, [%rd21];
	fma.rn.f32 	%f45, %f43, %f44, %f71;
	ld.global.f32 	%f46, [%rd19+4];
	add.s64 	%rd23, %rd21, %rd30;
	ld.global.f32 	%f47, [%rd23];
	fma.rn.f32 	%f48, %f46, %f47, %f45;
	ld.global.f32 	%f49, [%rd19+8];
	add.s64 	%rd24, %rd23, %rd30;
	ld.global.f32 	%f50, [%rd24];
	fma.rn.f32 	%f51, %f49, %f50, %f48;
	ld.global.f32 	%f52, [%rd19+12];
	add.s64 	%rd25, %rd24, %rd30;
	ld.global.f32 	%f53, [%rd25];
	fma.rn.f32 	%f71, %f52, %f53, %f51;
	add.s32 	%r55, %r55, 4;
$L__BB3_10:
	and.b32  	%r40, %r28, 3;
	setp.eq.s32 	%p8, %r40, 0;
	@%p8 bra 	$L__BB3_15;
	setp.eq.s32 	%p9, %r40, 1;
	@%p9 bra 	$L__BB3_13;
	add.s32 	%r41, %r55, %r10;
	add.s32 	%r42, %r55, %r11;
	mad.lo.s32 	%r43, %r42, %r26, %r3;
	mul.wide.s32 	%rd26, %r41, 4;
	add.s64 	%rd27, %rd2, %rd26;
	ld.global.f32 	%f55, [%rd27];
	mul.wide.s32 	%rd28, %r43, 4;
	add.s64 	%rd29, %rd1, %rd28;
	ld.global.f32 	%f56, [%rd29];
	fma.rn.f32 	%f57, %f55, %f56, %f71;
	ld.global.f32 	%f58, [%rd27+4];
	add.s64 	%rd31, %rd29, %rd30;
	ld.global.f32 	%f59, [%rd31];
	fma.rn.f32 	%f71, %f58, %f59, %f57;
	add.s32 	%r55, %r55, 2;
$L__BB3_13:
	and.b32  	%r44, %r28, 1;
	setp.eq.b32 	%p10, %r44, 1;
	not.pred 	%p11, %p10;
	@%p11 bra 	$L__BB3_15;
	add.s32 	%r45, %r55, %r10;
	add.s32 	%r46, %r55, %r11;
	mad.lo.s32 	%r47, %r46, %r26, %r3;
	mul.wide.s32 	%rd32, %r45, 4;
	add.s64 	%rd33, %rd2, %rd32;
	ld.global.f32 	%f60, [%rd33];
	mul.wide.s32 	%rd34, %r47, 4;
	add.s64 	%rd35, %rd1, %rd34;
	ld.global.f32 	%f61, [%rd35];
	fma.rn.f32 	%f71, %f60, %f61, %f71;
$L__BB3_15:
	add.s32 	%r50, %r50, 1;
	setp.ne.s32 	%p12, %r50, %r27;
	@%p12 bra 	$L__BB3_4;
$L__BB3_16:
	ld.param.u64 	%rd39, [_Z23attention_output_kernelPfPKfS1_iiiii_param_0];
	mad.lo.s32 	%r48, %r25, %r1, %r2;
	mad.lo.s32 	%r49, %r48, %r26, %r3;
	cvta.to.global.u64 	%rd36, %rd39;
	mul.wide.s32 	%rd37, %r49, 4;
	add.s64 	%rd38, %rd36, %rd37;
	st.global.f32 	[%rd38], %f71;
$L__BB3_17:
	ret;

}


// ===== COMPILED SASS (sm_100) =====

	.target	sm_100

	.elftype	@"ET_EXEC"


//--------------------- .note.nv.tkinfo           --------------------------
	.section	.note.nv.tkinfo,"",@"SHT_NOTE"
	.sectionflags	@"SHF_NOTE_NV_TKINFO"
	.tkinfo
        /*0018*/ 	.word	0x00000002
        /*0030*/ 	.string	""
        /*0030*/ 	.string	"ptxas"
        /*0030*/ 	.string	"Cuda compilation tools, release 13.0, V13.0.88"
        /*0030*/ 	.string	"Build cuda_13.0.r13.0/compiler.36424714_0"
        /*0030*/ 	.string	"-arch sm_100 -m 64 "



//--------------------- .note.nv.cuinfo           --------------------------
	.section	.note.nv.cuinfo,"",@"SHT_NOTE"
	.sectionflags	@"SHF_NOTE_NV_CUINFO"
        /*0018*/ 	.short	0x0002
        /*001a*/ 	.short	0x0064
        /*001c*/ 	.short	0x0082
	.zero		2


//--------------------- .nv.info                  --------------------------
	.section	.nv.info,"",@"SHT_CUDA_INFO"
	.align	4


	//----- nvinfo : EIATTR_REGCOUNT
	.align		4
        /*0000*/ 	.byte	0x04, 0x2f
        /*0002*/ 	.short	(.L_1 - .L_0)
	.align		4
.L_0:
        /*0004*/ 	.word	index@(_Z20qkv_transform_kernelPfS_S_PKfS1_S1_S1_iiiii)
        /*0008*/ 	.word	0x00000020


	//----- nvinfo : EIATTR_FRAME_SIZE
	.align		4
.L_1:
        /*000c*/ 	.byte	0x04, 0x11
        /*000e*/ 	.short	(.L_3 - .L_2)
	.align		4
.L_2:
        /*0010*/ 	.word	index@(_Z20qkv_transform_kernelPfS_S_PKfS1_S1_S1_iiiii)
        /*0014*/ 	.word	0x00000000


	//----- nvinfo : EIATTR_REGCOUNT
	.align		4
.L_3:
        /*0018*/ 	.byte	0x04, 0x2f
        /*001a*/ 	.short	(.L_5 - .L_4)
	.align		4
.L_4:
        /*001c*/ 	.word	index@(_Z16attention_kernelPfPKfS1_S1_iiii)
        /*0020*/ 	.word	0x0000001e


	//----- nvinfo : EIATTR_FRAME_SIZE
	.align		4
.L_5:
        /*0024*/ 	.byte	0x04, 0x11
        /*0026*/ 	.short	(.L_7 - .L_6)
	.align		4
.L_6:
        /*0028*/ 	.word	index@($__internal_3_$__cuda_sm3x_div_rn_noftz_f32_slowpath)
        /*002c*/ 	.word	0x00001000


	//----- nvinfo : EIATTR_FRAME_SIZE
	.align		4
.L_7:
        /*0030*/ 	.byte	0x04, 0x11
        /*0032*/ 	.short	(.L_9 - .L_8)
	.align		4
.L_8:
        /*0034*/ 	.word	index@($__internal_2_$__cuda_sm20_sqrt_rn_f32_slowpath)
        /*0038*/ 	.word	0x00001000


	//----- nvinfo : EIATTR_FRAME_SIZE
	.align		4
.L_9:
        /*003c*/ 	.byte	0x04, 0x11
        /*003e*/ 	.short	(.L_11 - .L_10)
	.align		4
.L_10:
        /*0040*/ 	.word	index@(_Z16attention_kernelPfPKfS1_S1_iiii)
        /*0044*/ 	.word	0x00001000


	//----- nvinfo : EIATTR_REGCOUNT
	.align		4
.L_11:
        /*0048*/ 	.byte	0x04, 0x2f
        /*004a*/ 	.short	(.L_13 - .L_12)
	.align		4
.L_12:
        /*004c*/ 	.word	index@(_Z22flash_attention_kernelPfPKfS1_S1_iiii)
        /*0050*/ 	.word	0x0000001d


	//----- nvinfo : EIATTR_FRAME_SIZE
	.align		4
.L_13:
        /*0054*/ 	.byte	0x04, 0x11
        /*0056*/ 	.short	(.L_15 - .L_14)
	.align		4
.L_14:
        /*0058*/ 	.word	index@($__internal_1_$__cuda_sm3x_div_rn_noftz_f32_slowpath)
        /*005c*/ 	.word	0x00000000


	//----- nvinfo : EIATTR_FRAME_SIZE
	.align		4
.L_15:
        /*0060*/ 	.byte	0x04, 0x11
        /*0062*/ 	.short	(.L_17 - .L_16)
	.align		4
.L_16:
        /*0064*/ 	.word	index@($__internal_0_$__cuda_sm20_sqrt_rn_f32_slowpath)
        /*0068*/ 	.word	0x00000000


	//----- nvinfo : EIATTR_FRAME_SIZE
	.align		4
.L_17:
        /*006c*/ 	.byte	0x04, 0x11
        /*006e*/ 	.short	(.L_19 - .L_18)
	.align		4
.L_18:
        /*0070*/ 	.word	index@(_Z22flash_attention_kernelPfPKfS1_S1_iiii)
        /*0074*/ 	.word	0x00000000


	//----- nvinfo : EIATTR_REGCOUNT
	.align		4
.L_19:
        /*0078*/ 	.byte	0x04, 0x2f
        /*007a*/ 	.short	(.L_21 - .L_20)
	.align		4
.L_20:
        /*007c*/ 	.word	index@(_Z23attention_output_kernelPfPKfS1_iiiii)
        /*0080*/ 	.word	0x00000020


	//----- nvinfo : EIATTR_FRAME_SIZE
	.align		4
.L_21:
        /*0084*/ 	.byte	0x04, 0x11
        /*0086*/ 	.short	(.L_23 - .L_22)
	.align		4
.L_22:
        /*0088*/ 	.word	index@(_Z23attention_output_kernelPfPKfS1_iiiii)
        /*008c*/ 	.word	0x00000000


	//----- nvinfo : EIATTR_MIN_STACK_SIZE
	.align		4
.L_23:
        /*0090*/ 	.byte	0x04, 0x12
        /*0092*/ 	.short	(.L_25 - .L_24)
	.align		4
.L_24:
        /*0094*/ 	.word	index@(_Z23attention_output_kernelPfPKfS1_iiiii)
        /*0098*/ 	.word	0x00000000


	//----- nvinfo : EIATTR_MIN_STACK_SIZE
	.align		4
.L_25:
        /*009c*/ 	.byte	0x04, 0x12
        /*009e*/ 	.short	(.L_27 - .L_26)
	.align		4
.L_26:
        /*00a0*/ 	.word	index@(_Z22flash_attention_kernelPfPKfS1_S1_iiii)
        /*00a4*/ 	.word	0x00000000


	//----- nvinfo : EIATTR_MIN_STACK_SIZE
	.align		4
.L_27:
        /*00a8*/ 	.byte	0x04, 0x12
        /*00aa*/ 	.short	(.L_29 - .L_28)
	.align		4
.L_28:
        /*00ac*/ 	.word	index@(_Z16attention_kernelPfPKfS1_S1_iiii)
        /*00b0*/ 	.word	0x00001000


	//----- nvinfo : EIATTR_MIN_STACK_SIZE
	.align		4
.L_29:
        /*00b4*/ 	.byte	0x04, 0x12
        /*00b6*/ 	.short	(.L_31 - .L_30)
	.align		4
.L_30:
        /*00b8*/ 	.word	index@(_Z20qkv_transform_kernelPfS_S_PKfS1_S1_S1_iiiii)
        /*00bc*/ 	.word	0x00000000
.L_31:


//--------------------- .nv.compat                --------------------------
	.section	.nv.compat,"",@"SHT_CUDA_COMPAT_INFO"
	.align	4
        /*0000*/ 	.byte	0x02, 0x09, 0x00, 0x00, 0x02, 0x02, 0x01, 0x00, 0x02, 0x05, 0x05, 0x00, 0x03, 0x07, 0x01, 0x01
        /*0010*/ 	.byte	0x02, 0x03, 0x00, 0x00, 0x02, 0x06, 0x01, 0x00, 0x04, 0x0b, 0x08, 0x00, 0x01, 0x00, 0x00, 0x00
        /*0020*/ 	.byte	0x00, 0x00, 0x00, 0x00


//--------------------- .nv.info._Z23attention_output_kernelPfPKfS1_iiiii --------------------------
	.section	.nv.info._Z23attention_output_kernelPfPKfS1_iiiii,"",@"SHT_CUDA_INFO"
	.sectionflags	@""
	.align	4


	//----- nvinfo : EIATTR_CUDA_API_VERSION
	.align		4
        /*0000*/ 	.byte	0x04, 0x37
        /*0002*/ 	.short	(.L_33 - .L_32)
.L_32:
        /*0004*/ 	.word	0x00000082


	//----- nvinfo : EIATTR_KPARAM_INFO
	.align		4
.L_33:
        /*0008*/ 	.byte	0x04, 0x17
        /*000a*/ 	.short	(.L_35 - .L_34)
.L_34:
        /*000c*/ 	.word	0x00000000
        /*0010*/ 	.short	0x0007
        /*0012*/ 	.short	0x0028
        /*0014*/ 	.byte	0x00, 0xf0, 0x11, 0x00


	//----- nvinfo : EIATTR_KPARAM_INFO
	.align		4
.L_35:
        /*0018*/ 	.byte	0x04, 0x17
        /*001a*/ 	.short	(.L_37 - .L_36)
.L_36:
        /*001c*/ 	.word	0x00000000
        /*0020*/ 	.short	0x0006
        /*0022*/ 	.short	0x0024
        /*0024*/ 	.byte	0x00, 0xf0, 0x11, 0x00


	//----- nvinfo : EIATTR_KPARAM_INFO
	.align		4
.L_37:
        /*0028*/ 	.byte	0x04, 0x17
        /*002a*/ 	.short	(.L_39 - .L_38)
.L_38:
        /*002c*/ 	.word	0x00000000
        /*0030*/ 	.short	0x0005
        /*0032*/ 	.short	0x0020
        /*0034*/ 	.byte	0x00, 0xf0, 0x11, 0x00


	//----- nvinfo : EIATTR_KPARAM_INFO
	.align		4
.L_39:
        /*0038*/ 	.byte	0x04, 0x17
        /*003a*/ 	.short	(.L_41 - .L_40)
.L_40:
        /*003c*/ 	.word	0x00000000
        /*0040*/ 	.short	0x0004
        /*0042*/ 	.short	0x001c
        /*0044*/ 	.byte	0x00, 0xf0, 0x11, 0x00


	//----- nvinfo : EIATTR_KPARAM_INFO
	.align		4
.L_41:
        /*0048*/ 	.byte	0x04, 0x17
        /*004a*/ 	.short	(.L_43 - .L_42)
.L_42:
        /*004c*/ 	.word	0x00000000
        /*0050*/ 	.short	0x0003
        /*0052*/ 	.short	0x0018
        /*0054*/ 	.byte	0x00, 0xf0, 0x11, 0x00


	//----- nvinfo : EIATTR_KPARAM_INFO
	.align		4
.L_43:
        /*0058*/ 	.byte	0x04, 0x17
        /*005a*/ 	.short	(.L_45 - .L_44)
.L_44:
        /*005c*/ 	.word	0x00000000
        /*0060*/ 	.short	0x0002
        /*0062*/ 	.short	0x0010
        /*0064*/ 	.byte	0x00, 0xf5, 0x21, 0x00


	//----- nvinfo : EIATTR_KPARAM_INFO
	.align		4
.L_45:
        /*0068*/ 	.byte	0x04, 0x17
        /*006a*/ 	.short	(.L_47 - .L_46)
.L_46:
        /*006c*/ 	.word	0x00000000
        /*0070*/ 	.short	0x0001
        /*0072*/ 	.short	0x0008
        /*0074*/ 	.byte	0x00, 0xf5, 0x21, 0x00


	//----- nvinfo : EIATTR_KPARAM_INFO
	.align		4
.L_47:
        /*0078*/ 	.byte	0x04, 0x17
        /*007a*/ 	.short	(.L_49 - .L_48)
.L_48:
        /*007c*/ 	.word	0x00000000
        /*0080*/ 	.short	0x0000
        /*0082*/ 	.short	0x0000
        /*0084*/ 	.byte	0x00, 0xf5, 0x21, 0x00


	//----- nvinfo : EIATTR_SPARSE_MMA_MASK
	.align		4
.L_49:
        /*0088*/ 	.byte	0x03, 0x50
        /*008a*/ 	.short	0x0000


	//----- nvinfo : EIATTR_MAXREG_COUNT
	.align		4
        /*008c*/ 	.byte	0x03, 0x1b
        /*008e*/ 	.short	0x00ff


	//----- nvinfo : EIATTR_MERCURY_ISA_VERSION
	.align		4
        /*0090*/ 	.byte	0x03, 0x5f
        /*0092*/ 	.short	0x0101


	//----- nvinfo : EIATTR_VRC_CTA_INIT_COUNT
	.align		4
        /*0094*/ 	.byte	0x02, 0x4a
	.zero		1
	.zero		1


	//----- nvinfo : EIATTR_EXIT_INSTR_OFFSETS
	.align		4
        /*0098*/ 	.byte	0x04, 0x1c
        /*009a*/ 	.short	(.L_51 - .L_50)


	//   ....[0]....
.L_50:
        /*009c*/ 	.word	0x00000070


	//   ....[1]....
        /*00a0*/ 	.word	0x00000940


	//----- nvinfo : EIATTR_CBANK_PARAM_SIZE
	.align		4
.L_51:
        /*00a4*/ 	.byte	0x03, 0x19
        /*00a6*/ 	.short	0x002c


	//----- nvinfo : EIATTR_PARAM_CBANK
	.align		4
        /*00a8*/ 	.byte	0x04, 0x0a
        /*00aa*/ 	.short	(.L_53 - .L_52)
	.align		4
.L_52:
        /*00ac*/ 	.word	index@(.nv.constant0._Z23attention_output_kernelPfPKfS1_iiiii)
        /*00b0*/ 	.short	0x0380
        /*00b2*/ 	.short	0x002c


	//----- nvinfo : EIATTR_SW_WAR
	.align		4
.L_53:
        /*00b4*/ 	.byte	0x04, 0x36
        /*00b6*/ 	.short	(.L_55 - .L_54)
.L_54:
        /*00b8*/ 	.word	0x00000008
.L_55:


//--------------------- .nv.info._Z22flash_attention_kernelPfPKfS1_S1_iiii --------------------------
	.section	.nv.info._Z22flash_attention_kernelPfPKfS1_S1_iiii,"",@"SHT_CUDA_INFO"
	.sectionflags	@""
	.align	4


	//----- nvinfo : EIATTR_CUDA_API_VERSION
	.align		4
        /*0000*/ 	.byte	0x04, 0x37
        /*0002*/ 	.short	(.L_57 - .L_56)
.L_56:
        /*0004*/ 	.word	0x00000082


	//----- nvinfo : EIATTR_KPARAM_INFO
	.align		4
.L_57:
        /*0008*/ 	.byte	0x04, 0x17
        /*000a*/ 	.short	(.L_59 - .L_58)
.L_58:
        /*000c*/ 	.word	0x00000000
        /*0010*/ 	.short	0x0007
        /*0012*/ 	.short	0x002c
        /*0014*/ 	.byte	0x00, 0xf0, 0x11, 0x00


	//----- nvinfo : EIATTR_KPARAM_INFO
	.align		4
.L_59:
        /*0018*/ 	.byte	0x04, 0x17
        /*001a*/ 	.short	(.L_61 - .L_60)
.L_60:
        /*001c*/ 	.word	0x00000000
        /*0020*/ 	.short	0x0006
        /*0022*/ 	.short	0x0028
        /*0024*/ 	.byte	0x00, 0xf0, 0x11, 0x00


	//----- nvinfo : EIATTR_KPARAM_INFO
	.align		4
.L_61:
        /*0028*/ 	.byte	0x04, 0x17
        /*002a*/ 	.short	(.L_63 - .L_62)
.L_62:
        /*002c*/ 	.word	0x00000000
        /*0030*/ 	.short	0x0005
        /*0032*/ 	.short	0x0024
        /*0034*/ 	.byte	0x00, 0xf0, 0x11, 0x00


	//----- nvinfo : EIATTR_KPARAM_INFO
	.align		4
.L_63:
        /*0038*/ 	.byte	0x04, 0x17
        /*003a*/ 	.short	(.L_65 - .L_64)
.L_64:
        /*003c*/ 	.word	0x00000000
        /*0040*/ 	.short	0x0004
        /*0042*/ 	.short	0x0020
        /*0044*/ 	.byte	0x00, 0xf0, 0x11, 0x00


	//----- nvinfo : EIATTR_KPARAM_INFO
	.align		4
.L_65:
        /*0048*/ 	.byte	0x04, 0x17
        /*004a*/ 	.short	(.L_67 - .L_66)
.L_66:
        /*004c*/ 	.word	0x00000000
        /*0050*/ 	.short	0x0003
        /*0052*/ 	.short	0x0018
        /*0054*/ 	.byte	0x00, 0xf5, 0x21, 0x00


	//----- nvinfo : EIATTR_KPARAM_INFO
	.align		4
.L_67:
        /*0058*/ 	.byte	0x04, 0x17
        /*005a*/ 	.short	(.L_69 - .L_68)
.L_68:
        /*005c*/ 	.word	0x00000000
        /*0060*/ 	.short	0x0002
        /*0062*/ 	.short	0x0010
        /*0064*/ 	.byte	0x00, 0xf5, 0x21, 0x00


	//----- nvinfo : EIATTR_KPARAM_INFO
	.align		4
.L_69:
        /*0068*/ 	.byte	0x04, 0x17
        /*006a*/ 	.short	(.L_71 - .L_70)
.L_70:
        /*006c*/ 	.word	0x00000000
        /*0070*/ 	.short	0x0001
        /*0072*/ 	.short	0x0008
        /*0074*/ 	.byte	0x00, 0xf5, 0x21, 0x00


	//----- nvinfo : EIATTR_KPARAM_INFO
	.align		4
.L_71:
        /*0078*/ 	.byte	0x04, 0x17
        /*007a*/ 	.short	(.L_73 - .L_72)
.L_72:
        /*007c*/ 	.word	0x00000000
        /*0080*/ 	.short	0x0000
        /*0082*/ 	.short	0x0000
        /*0084*/ 	.byte	0x00, 0xf5, 0x21, 0x00


	//----- nvinfo : EIATTR_SPARSE_MMA_MASK
	.align		4
.L_73:
        /*0088*/ 	.byte	0x03, 0x50
        /*008a*/ 	.short	0x0000


	//----- nvinfo : EIATTR_MAXREG_COUNT
	.align		4
        /*008c*/ 	.byte	0x03, 0x1b
        /*008e*/ 	.short	0x00ff


	//----- nvinfo : EIATTR_NUM_BARRIERS
	.align		4
        /*0090*/ 	.byte	0x02, 0x4c
        /*0092*/ 	.byte	0x01
	.zero		1


	//----- nvinfo : EIATTR_MERCURY_ISA_VERSION
	.align		4
        /*0094*/ 	.byte	0x03, 0x5f
        /*0096*/ 	.short	0x0101


	//----- nvinfo : EIATTR_VRC_CTA_INIT_COUNT
	.align		4
        /*0098*/ 	.byte	0x02, 0x4a
	.zero		1
	.zero		1


	//----- nvinfo : EIATTR_EXIT_INSTR_OFFSETS
	.align		4
        /*009c*/ 	.byte	0x04, 0x1c
        /*009e*/ 	.short	(.L_75 - .L_74)


	//   ....[0]....
.L_74:
        /*00a0*/ 	.word	0x00000670


	//   ....[1]....
        /*00a4*/ 	.word	0x00001940


	//----- nvinfo : EIATTR_CRS_STACK_SIZE
	.align		4
.L_75:
        /*00a8*/ 	.byte	0x04, 0x1e
        /*00aa*/ 	.short	(.L_77 - .L_76)
.L_76:
        /*00ac*/ 	.word	0x00000000


	//----- nvinfo : EIATTR_CBANK_PARAM_SIZE
	.align		4
.L_77:
        /*00b0*/ 	.byte	0x03, 0x19
        /*00b2*/ 	.short	0x0030


	//----- nvinfo : EIATTR_PARAM_CBANK
	.align		4
        /*00b4*/ 	.byte	0x04, 0x0a
        /*00b6*/ 	.short	(.L_79 - .L_78)
	.align		4
.L_78:
        /*00b8*/ 	.word	index@(.nv.constant0._Z22flash_attention_kernelPfPKfS1_S1_iiii)
        /*00bc*/ 	.short	0x0380
        /*00be*/ 	.short	0x0030


	//----- nvinfo : EIATTR_SW_WAR
	.align		4
.L_79:
        /*00c0*/ 	.byte	0x04, 0x36
        /*00c2*/ 	.short	(.L_81 - .L_80)
.L_80:
        /*00c4*/ 	.word	0x00000008
.L_81:


//--------------------- .nv.info._Z16attention_kernelPfPKfS1_S1_iiii --------------------------
	.section	.nv.info._Z16attention_kernelPfPKfS1_S1_iiii,"",@"SHT_CUDA_INFO"
	.sectionflags	@""
	.align	4


	//----- nvinfo : EIATTR_CUDA_API_VERSION
	.align		4
        /*0000*/ 	.byte	0x04, 0x37
        /*0002*/ 	.short	(.L_83 - .L_82)
.L_82:
        /*0004*/ 	.word	0x00000082


	//----- nvinfo : EIATTR_KPARAM_INFO
	.align		4
.L_83:
        /*0008*/ 	.byte	0x04, 0x17
        /*000a*/ 	.short	(.L_85 - .L_84)
.L_84:
        /*000c*/ 	.word	0x00000000
        /*0010*/ 	.short	0x0007
        /*0012*/ 	.short	0x002c
        /*0014*/ 	.byte	0x00, 0xf0, 0x11, 0x00


	//----- nvinfo : EIATTR_KPARAM_INFO
	.align		4
.L_85:
        /*0018*/ 	.byte	0x04, 0x17
        /*001a*/ 	.short	(.L_87 - .L_86)
.L_86:
        /*001c*/ 	.word	0x00000000
        /*0020*/ 	.short	0x0006
        /*0022*/ 	.short	0x0028
        /*0024*/ 	.byte	0x00, 0xf0, 0x11, 0x00


	//----- nvinfo : EIATTR_KPARAM_INFO
	.align		4
.L_87:
        /*0028*/ 	.byte	0x04, 0x17
        /*002a*/ 	.short	(.L_89 - .L_88)
.L_88:
        /*002c*/ 	.word	0x00000000
        /*0030*/ 	.short	0x0005
        /*0032*/ 	.short	0x0024
        /*0034*/ 	.byte	0x00, 0xf0, 0x11, 0x00


	//----- nvinfo : EIATTR_KPARAM_INFO
	.align		4
.L_89:
        /*0038*/ 	.byte	0x04, 0x17
        /*003a*/ 	.short	(.L_91 - .L_90)
.L_90:
        /*003c*/ 	.word	0x00000000
        /*0040*/ 	.short	0x0004
        /*0042*/ 	.short	0x0020
        /*0044*/ 	.byte	0x00, 0xf0, 0x11, 0x00


	//----- nvinfo : EIATTR_KPARAM_INFO
	.align		4
.L_91:
        /*0048*/ 	.byte	0x04, 0x17
        /*004a*/ 	.short	(.L_93 - .L_92)
.L_92:
        /*004c*/ 	.word	0x00000000
        /*0050*/ 	.short	0x0003
        /*0052*/ 	.short	0x0018
        /*0054*/ 	.byte	0x00, 0xf5, 0x21, 0x00


	//----- nvinfo : EIATTR_KPARAM_INFO
	.align		4
.L_93:
        /*0058*/ 	.byte	0x04, 0x17
        /*005a*/ 	.short	(.L_95 - .L_94)
.L_94:
        /*005c*/ 	.word	0x00000000
        /*0060*/ 	.short	0x0002
        /*0062*/ 	.short	0x0010
        /*0064*/ 	.byte	0x00, 0xf5, 0x21, 0x00


	//----- nvinfo : EIATTR_KPARAM_INFO
	.align		4
.L_95:
        /*0068*/ 	.byte	0x04, 0x17
        /*006a*/ 	.short	(.L_97 - .L_96)
.L_96:
        /*006c*/ 	.word	0x00000000
        /*0070*/ 	.short	0x0001
        /*0072*/ 	.short	0x0008
        /*0074*/ 	.byte	0x00, 0xf5, 0x21, 0x00


	//----- nvinfo : EIATTR_KPARAM_INFO
	.align		4
.L_97:
        /*0078*/ 	.byte	0x04, 0x17
        /*007a*/ 	.short	(.L_99 - .L_98)
.L_98:
        /*007c*/ 	.word	0x00000000
        /*0080*/ 	.short	0x0000
        /*0082*/ 	.short	0x0000
        /*0084*/ 	.byte	0x00, 0xf5, 0x21, 0x00


	//----- nvinfo : EIATTR_SPARSE_MMA_MASK
	.align		4
.L_99:
        /*0088*/ 	.byte	0x03, 0x50
        /*008a*/ 	.short	0x0000


	//----- nvinfo : EIATTR_MAXREG_COUNT
	.align		4
        /*008c*/ 	.byte	0x03, 0x1b
        /*008e*/ 	.short	0x00ff


	//----- nvinfo : EIATTR_NUM_BARRIERS
	.align		4
        /*0090*/ 	.byte	0x02, 0x4c
        /*0092*/ 	.byte	0x01
	.zero		1


	//----- nvinfo : EIATTR_MERCURY_ISA_VERSION
	.align		4
        /*0094*/ 	.byte	0x03, 0x5f
        /*0096*/ 	.short	0x0101


	//----- nvinfo : EIATTR_VRC_CTA_INIT_COUNT
	.align		4
        /*0098*/ 	.byte	0x02, 0x4a
	.zero		1
	.zero		1


	//----- nvinfo : EIATTR_EXIT_INSTR_OFFSETS
	.align		4
        /*009c*/ 	.byte	0x04, 0x1c
        /*009e*/ 	.short	(.L_101 - .L_100)


	//   ....[0]....
.L_100:
        /*00a0*/ 	.word	0x00000090


	//   ....[1]....
        /*00a4*/ 	.word	0x000060c0


	//----- nvinfo : EIATTR_CRS_STACK_SIZE
	.align		4
.L_101:
        /*00a8*/ 	.byte	0x04, 0x1e
        /*00aa*/ 	.short	(.L_103 - .L_102)
.L_102:
        /*00ac*/ 	.word	0x00000000


	//----- nvinfo : EIATTR_CBANK_PARAM_SIZE
	.align		4
.L_103:
        /*00b0*/ 	.byte	0x03, 0x19
        /*00b2*/ 	.short	0x0030


	//----- nvinfo : EIATTR_PARAM_CBANK
	.align		4
        /*00b4*/ 	.byte	0x04, 0x0a
        /*00b6*/ 	.short	(.L_105 - .L_104)
	.align		4
.L_104:
        /*00b8*/ 	.word	index@(.nv.constant0._Z16attention_kernelPfPKfS1_S1_iiii)
        /*00bc*/ 	.short	0x0380
        /*00be*/ 	.short	0x0030


	//----- nvinfo : EIATTR_SW_WAR
	.align		4
.L_105:
        /*00c0*/ 	.byte	0x04, 0x36
        /*00c2*/ 	.short	(.L_107 - .L_106)
.L_106:
        /*00c4*/ 	.word	0x00000008
.L_107:


//--------------------- .nv.info._Z20qkv_transform_kernelPfS_S_PKfS1_S1_S1_iiiii --------------------------
	.section	.nv.info._Z20qkv_transform_kernelPfS_S_PKfS1_S1_S1_iiiii,"",@"SHT_CUDA_INFO"
	.sectionflags	@""
	.align	4


	//----- nvinfo : EIATTR_CUDA_API_VERSION
	.align		4
        /*0000*/ 	.byte	0x04, 0x37
        /*0002*/ 	.short	(.L_109 - .L_108)
.L_108:
        /*0004*/ 	.word	0x00000082


	//----- nvinfo : EIATTR_KPARAM_INFO
	.align		4
.L_109:
        /*0008*/ 	.byte	0x04, 0x17
        /*000a*/ 	.short	(.L_111 - .L_110)
.L_110:
        /*000c*/ 	.word	0x00000000
        /*0010*/ 	.short	0x000b
        /*0012*/ 	.short	0x0048
        /*0014*/ 	.byte	0x00, 0xf0, 0x11, 0x00


	//----- nvinfo : EIATTR_KPARAM_INFO
	.align		4
.L_111:
        /*0018*/ 	.byte	0x04, 0x17
        /*001a*/ 	.short	(.L_113 - .L_112)
.L_112:
        /*001c*/ 	.word	0x00000000
        /*0020*/ 	.short	0x000a
        /*0022*/ 	.short	0x0044
        /*0024*/ 	.byte	0x00, 0xf0, 0x11, 0x00


	//----- nvinfo : EIATTR_KPARAM_INFO
	.align		4
.L_113:
        /*0028*/ 	.byte	0x04, 0x17
        /*002a*/ 	.short	(.L_115 - .L_114)
.L_114:
        /*002c*/ 	.word	0x00000000
        /*0030*/ 	.short	0x0009
        /*0032*/ 	.short	0x0040
        /*0034*/ 	.byte	0x00, 0xf0, 0x11, 0x00


	//----- nvinfo : EIATTR_KPARAM_INFO
	.align		4
.L_115:
        /*0038*/ 	.byte	0x04, 0x17
        /*003a*/ 	.short	(.L_117 - .L_116)
.L_116:
        /*003c*/ 	.word	0x00000000
        /*0040*/ 	.short	0x0008
        /*0042*/ 	.short	0x003c
        /*0044*/ 	.byte	0x00, 0xf0, 0x11, 0x00


	//----- nvinfo : EIATTR_KPARAM_INFO
	.align		4
.L_117:
        /*0048*/ 	.byte	0x04, 0x17
        /*004a*/ 	.short	(.L_119 - .L_118)
.L_118:
        /*004c*/ 	.word	0x00000000
        /*0050*/ 	.short	0x0007
        /*0052*/ 	.short	0x0038
        /*0054*/ 	.byte	0x00, 0xf0, 0x11, 0x00


	//----- nvinfo : EIATTR_KPARAM_INFO
	.align		4
.L_119:
        /*0058*/ 	.byte	0x04, 0x17
        /*005a*/ 	.short	(.L_121 - .L_120)
.L_120:
        /*005c*/ 	.word	0x00000000
        /*0060*/ 	.short	0x0006
        /*0062*/ 	.short	0x0030
        /*0064*/ 	.byte	0x00, 0xf5, 0x21, 0x00


	//----- nvinfo : EIATTR_KPARAM_INFO
	.align		4
.L_121:
        /*0068*/ 	.byte	0x04, 0x17
        /*006a*/ 	.short	(.L_123 - .L_122)
.L_122:
        /*006c*/ 	.word	0x00000000
        /*0070*/ 	.short	0x0005
        /*0072*/ 	.short	0x0028
        /*0074*/ 	.byte	0x00, 0xf5, 0x21, 0x00


	//----- nvinfo : EIATTR_KPARAM_INFO
	.align		4
.L_123:
        /*0078*/ 	.byte	0x04, 0x17
        /*007a*/ 	.short	(.L_125 - .L_124)
.L_124:
        /*007c*/ 	.word	0x00000000
        /*0080*/ 	.short	0x0004
        /*0082*/ 	.short	0x0020
        /*0084*/ 	.byte	0x00, 0xf5, 0x21, 0x00


	//----- nvinfo : EIATTR_KPARAM_INFO
	.align		4
.L_125:
        /*0088*/ 	.byte	0x04, 0x17
        /*008a*/ 	.short	(.L_127 - .L_126)
.L_126:
        /*008c*/ 	.word	0x00000000
        /*0090*/ 	.short	0x0003
        /*0092*/ 	.short	0x0018
        /*0094*/ 	.byte	0x00, 0xf5, 0x21, 0x00


	//----- nvinfo : EIATTR_KPARAM_INFO
	.align		4
.L_127:
        /*0098*/ 	.byte	0x04, 0x17
        /*009a*/ 	.short	(.L_129 - .L_128)
.L_128:
        /*009c*/ 	.word	0x00000000
        /*00a0*/ 	.short	0x0002
        /*00a2*/ 	.short	0x0010
        /*00a4*/ 	.byte	0x00, 0xf5, 0x21, 0x00


	//----- nvinfo : EIATTR_KPARAM_INFO
	.align		4
.L_129:
        /*00a8*/ 	.byte	0x04, 0x17
        /*00aa*/ 	.short	(.L_131 - .L_130)
.L_130:
        /*00ac*/ 	.word	0x00000000
        /*00b0*/ 	.short	0x0001
        /*00b2*/ 	.short	0x0008
        /*00b4*/ 	.byte	0x00, 0xf5, 0x21, 0x00


	//----- nvinfo : EIATTR_KPARAM_INFO
	.align		4
.L_131:
        /*00b8*/ 	.byte	0x04, 0x17
        /*00ba*/ 	.short	(.L_133 - .L_132)
.L_132:
        /*00bc*/ 	.word	0x00000000
        /*00c0*/ 	.short	0x0000
        /*00c2*/ 	.short	0x0000
        /*00c4*/ 	.byte	0x00, 0xf5, 0x21, 0x00


	//----- nvinfo : EIATTR_SPARSE_MMA_MASK
	.align		4
.L_133:
        /*00c8*/ 	.byte	0x03, 0x50
        /*00ca*/ 	.short	0x0000


	//----- nvinfo : EIATTR_MAXREG_COUNT
	.align		4
        /*00cc*/ 	.byte	0x03, 0x1b
        /*00ce*/ 	.short	0x00ff


	//----- nvinfo : EIATTR_MERCURY_ISA_VERSION
	.align		4
        /*00d0*/ 	.byte	0x03, 0x5f
        /*00d2*/ 	.short	0x0101


	//----- nvinfo : EIATTR_VRC_CTA_INIT_COUNT
	.align		4
        /*00d4*/ 	.byte	0x02, 0x4a
	.zero		1
	.zero		1


	//----- nvinfo : EIATTR_EXIT_INSTR_OFFSETS
	.align		4
        /*00d8*/ 	.byte	0x04, 0x1c
        /*00da*/ 	.short	(.L_135 - .L_134)


	//   ....[0]....
.L_134:
        /*00dc*/ 	.word	0x000000c0


	//   ....[1]....
        /*00e0*/ 	.word	0x00001550


	//----- nvinfo : EIATTR_CBANK_PARAM_SIZE
	.align		4
.L_135:
        /*00e4*/ 	.byte	0x03, 0x19
        /*00e6*/ 	.short	0x004c


	//----- nvinfo : EIATTR_PARAM_CBANK
	.align		4
        /*00e8*/ 	.byte	0x04, 0x0a
        /*00ea*/ 	.short	(.L_137 - .L_136)
	.align		4
.L_136:
        /*00ec*/ 	.word	index@(.nv.constant0._Z20qkv_transform_kernelPfS_S_PKfS1_S1_S1_iiiii)
        /*00f0*/ 	.short	0x0380
        /*00f2*/ 	.short	0x004c


	//----- nvinfo : EIATTR_SW_WAR
	.align		4
.L_137:
        /*00f4*/ 	.byte	0x04, 0x36
        /*00f6*/ 	.short	(.L_139 - .L_138)
.L_138:
        /*00f8*/ 	.word	0x00000008
.L_139:


//--------------------- .nv.callgraph             --------------------------
	.section	.nv.callgraph,"",@"SHT_CUDA_CALLGRAPH"
	.align	4
	.sectionentsize	8
	.align		4
        /*0000*/ 	.word	0x00000000
	.align		4
        /*0004*/ 	.word	0xffffffff
	.align		4
        /*0008*/ 	.word	0x00000000
	.align		4
        /*000c*/ 	.word	0xfffffffe
	.align		4
        /*0010*/ 	.word	0x00000000
	.align		4
        /*0014*/ 	.word	0xfffffffd
	.align		4
        /*0018*/ 	.word	0x00000000
	.align		4
        /*001c*/ 	.word	0xfffffffc


//--------------------- .text._Z23attention_output_kernelPfPKfS1_iiiii --------------------------
	.section	.text._Z23attention_output_kernelPfPKfS1_iiiii,"ax",@progbits
	.align	128
        .global         _Z23attention_output_kernelPfPKfS1_iiiii
        .type           _Z23attention_output_kernelPfPKfS1_iiiii,@function
        .size           _Z23attention_output_kernelPfPKfS1_iiiii,(.L_x_324 - _Z23attention_output_kernelPfPKfS1_iiiii)
        .other          _Z23attention_output_kernelPfPKfS1_iiiii,@"STO_CUDA_ENTRY STV_DEFAULT"
_Z23attention_output_kernelPfPKfS1_iiiii:
.text._Z23attention_output_kernelPfPKfS1_iiiii:
[----:B------:R-:W-:Y:S01]  /*0000*/  LDC R1, c[0x0][0x37c] ;  /* 0x0000df00ff017b82 */ /* 0x000fe20000000800 */
[----:B------:R-:W0:Y:S07]  /*0010*/  S2R R3, SR_TID.X ;  /* 0x0000000000037919 */ /* 0x000e2e0000002100 */
[----:B------:R-:W0:Y:S01]  /*0020*/  S2UR UR4, SR_CTAID.X ;  /* 0x00000000000479c3 */ /* 0x000e220000002500 */
[----:B------:R-:W1:Y:S07]  /*0030*/  LDCU UR11, c[0x0][0x3a0] ;  /* 0x00007400ff0b77ac */ /* 0x000e6e0008000800 */
[----:B------:R-:W0:Y:S02]  /*0040*/  LDC R0, c[0x0][0x360] ;  /* 0x0000d800ff007b82 */ /* 0x000e240000000800 */
[----:B0-----:R-:W-:-:S05]  /*0050*/  IMAD R0, R0, UR4, R3 ;  /* 0x0000000400007c24 */ /* 0x001fca000f8e0203 */
[----:B-1----:R-:W-:-:S13]  /*0060*/  ISETP.GE.AND P0, PT, R0, UR11, PT ;  /* 0x0000000b00007c0c */ /* 0x002fda000bf06270 */
[----:B------:R-:W-:Y:S05]  /*0070*/  @P0 EXIT ;  /* 0x000000000000094d */ /* 0x000fea0003800000 */
[----:B------:R-:W0:Y:S01]  /*0080*/  LDCU UR4, c[0x0][0x3a8] ;  /* 0x00007500ff0477ac */ /* 0x000e220008000800 */
[----:B------:R-:W1:Y:S01]  /*0090*/  S2UR UR6, SR_CTAID.Z ;  /* 0x00000000000679c3 */ /* 0x000e620000002700 */
[----:B------:R-:W-:Y:S01]  /*00a0*/  HFMA2 R21, -RZ, RZ, 0, 0 ;  /* 0x00000000ff157431 */ /* 0x000fe200000001ff */
[----:B------:R-:W2:Y:S01]  /*00b0*/  LDCU UR5, c[0x0][0x3a4] ;  /* 0x00007480ff0577ac */ /* 0x000ea20008000800 */
[----:B------:R-:W3:Y:S05]  /*00c0*/  LDCU.64 UR12, c[0x0][0x358] ;  /* 0x00006b00ff0c77ac */ /* 0x000eea0008000a00 */
[----:B------:R-:W4:Y:S01]  /*00d0*/  S2UR UR7, SR_CTAID.Y ;  /* 0x00000000000779c3 */ /* 0x000f220000002600 */
[----:B0-----:R-:W-:-:S04]  /*00e0*/  UISETP.GE.AND UP0, UPT, UR4, 0x1, UPT ;  /* 0x000000010400788c */ /* 0x001fc8000bf06270 */
[----:B--2---:R-:W-:-:S09]  /*00f0*/  UISETP.LT.OR UP0, UPT, UR5, 0x1, !UP0 ;  /* 0x000000010500788c */ /* 0x004fd2000c701670 */
[----:B-1-3--:R-:W-:Y:S05]  /*0100*/  BRA.U UP0, `(.L_x_0) ;  /* 0x0000000500f07547 */ /* 0x00afea000b800000 */
[----:B------:R-:W-:Y:S01]  /*0110*/  ULOP3.LUT UR10, UR4, 0x7ffffff8, URZ, 0xc0, !UPT ;  /* 0x7ffffff8040a7892 */ /* 0x000fe2000f8ec0ff */
[----:B------:R-:W-:Y:S01]  /*0120*/  MOV R21, RZ ;  /* 0x000000ff00157202 */ /* 0x000fe20000000f00 */
[----:B------:R-:W-:Y:S01]  /*0130*/  ULOP3.LUT UR9, UR4, 0x7, URZ, 0xc0, !UPT ;  /* 0x0000000704097892 */ /* 0x000fe2000f8ec0ff */
[----:B------:R-:W-:Y:S01]  /*0140*/  MOV R15, RZ ;  /* 0x000000ff000f7202 */ /* 0x000fe20000000f00 */
[----:B------:R-:W-:Y:S02]  /*0150*/  UIMAD UR4, UR11, UR4, URZ ;  /* 0x000000040b0472a4 */ /* 0x000fe4000f8e02ff */
[----:B------:R-:W-:-:S12]  /*0160*/  UIADD3 UR8, UPT, UPT, -UR10, URZ, URZ ;  /* 0x000000ff0a087290 */ /* 0x000fd8000fffe1ff */
.L_x_5:
[----:B------:R-:W0:Y:S08]  /*0170*/  LDC R18, c[0x0][0x3a8] ;  /* 0x0000ea00ff127b82 */ /* 0x000e300000000800 */
[----:B------:R-:W1:Y:S08]  /*0180*/  LDC R16, c[0x0][0x3a4] ;  /* 0x0000e900ff107b82 */ /* 0x000e700000000800 */
[----:B------:R-:W4:Y:S01]  /*0190*/  LDC R17, c[0x0][0x39c] ;  /* 0x0000e700ff117b82 */ /* 0x000f220000000800 */
[----:B0-----:R-:W-:Y:S01]  /*01a0*/  ISETP.GE.U32.AND P0, PT, R18, 0x8, PT ;  /* 0x000000081200780c */ /* 0x001fe20003f06070 */
[----:B-1----:R-:W-:-:S04]  /*01b0*/  IMAD R2, R16, UR6, R15 ;  /* 0x0000000610027c24 */ /* 0x002fc8000f8e020f */
[----:B----4-:R-:W-:Y:S01]  /*01c0*/  IMAD R17, R2, R17, UR7 ;  /* 0x0000000702117e24 */ /* 0x010fe2000f8e0211 */
[----:B------:R-:W-:-:S03]  /*01d0*/  MOV R2, RZ ;  /* 0x000000ff00027202 */ /* 0x000fc60000000f00 */
[----:B------:R-:W-:-:S04]  /*01e0*/  IMAD R17, R17, R18, RZ ;  /* 0x0000001211117224 */ /* 0x000fc800078e02ff */
[----:B------:R-:W-:Y:S05]  /*01f0*/  @!P0 BRA `(.L_x_1) ;  /* 0x0000000000b48947 */ /* 0x000fea0003800000 */
[----:B------:R-:W-:Y:S01]  /*0200*/  IMAD R19, R15, UR4, R0 ;  /* 0x000000040f137c24 */ /* 0x000fe2000f8e0200 */
[----:B------:R-:W-:Y:S01]  /*0210*/  MOV R14, R17 ;  /* 0x00000011000e7202 */ /* 0x000fe20000000f00 */
[----:B------:R-:W-:-:S06]  /*0220*/  UMOV UR5, UR8 ;  /* 0x0000000800057c82 */ /* 0x000fcc0008000000 */
.L_x_2:
[----:B------:R-:W0:Y:S08]  /*0230*/  LDC.64 R8, c[0x0][0x390] ;  /* 0x0000e400ff087b82 */ /* 0x000e300000000a00 */
[----:B------:R-:W1:Y:S08]  /*0240*/  LDC R23, c[0x0][0x3a0] ;  /* 0x0000e800ff177b82 */ /* 0x000e700000000800 */
[----:B------:R-:W2:Y:S01]  /*0250*/  LDC.64 R2, c[0x0][0x388] ;  /* 0x0000e200ff027b82 */ /* 0x000ea20000000a00 */
[----:B0-----:R-:W-:-:S05]  /*0260*/  IMAD.WIDE R8, R19, 0x4, R8 ;  /* 0x0000000413087825 */ /* 0x001fca00078e0208 */
[----:B------:R0:W3:Y:S01]  /*0270*/  LDG.E R20, desc[UR12][R8.64] ;  /* 0x0000000c08147981 */ /* 0x0000e2000c1e1900 */
[----:B-1----:R-:W-:-:S05]  /*0280*/  IMAD.WIDE R10, R23, 0x4, R8 ;  /* 0x00000004170a7825 */ /* 0x002fca00078e0208 */
[----:B------:R1:W4:Y:S01]  /*0290*/  LDG.E R24, desc[UR12][R10.64] ;  /* 0x0000000c0a187981 */ /* 0x000322000c1e1900 */
[----:B------:R-:W-:-:S04]  /*02a0*/  IMAD.WIDE R4, R23, 0x4, R10 ;  /* 0x0000000417047825 */ /* 0x000fc800078e020a */
[----:B--2---:R-:W-:Y:S01]  /*02b0*/  IMAD.WIDE R2, R14, 0x4, R2 ;  /* 0x000000040e027825 */ /* 0x004fe200078e0202 */
[----:B------:R2:W5:Y:S03]  /*02c0*/  LDG.E R27, desc[UR12][R4.64] ;  /* 0x0000000c041b7981 */ /* 0x000566000c1e1900 */
[C---:B------:R-:W-:Y:S01]  /*02d0*/  IMAD.WIDE R6, R23.reuse, 0x4, R4 ;  /* 0x0000000417067825 */ /* 0x040fe200078e0204 */
[----:B------:R-:W3:Y:S04]  /*02e0*/  LDG.E R22, desc[UR12][R2.64] ;  /* 0x0000000c02167981 */ /* 0x000ee8000c1e1900 */
[----:B------:R-:W4:Y:S01]  /*02f0*/  LDG.E R25, desc[UR12][R2.64+0x4] ;  /* 0x0000040c02197981 */ /* 0x000f22000c1e1900 */
[----:B0-----:R-:W-:-:S03]  /*0300*/  IMAD.WIDE R8, R23, 0x4, R6 ;  /* 0x0000000417087825 */ /* 0x001fc600078e0206 */
[----:B------:R-:W5:Y:S01]  /*0310*/  LDG.E R26, desc[UR12][R2.64+0x8] ;  /* 0x0000080c021a7981 */ /* 0x000f62000c1e1900 */
[----:B------:R-:W-:-:S03]  /*0320*/  IMAD.WIDE R12, R23, 0x4, R8 ;  /* 0x00000004170c7825 */ /* 0x000fc600078e0208 */
[----:B------:R-:W5:Y:S04]  /*0330*/  LDG.E R7, desc[UR12][R6.64] ;  /* 0x0000000c06077981 */ /* 0x000f68000c1e1900 */
[----:B------:R-:W5:Y:S01]  /*0340*/  LDG.E R28, desc[UR12][R2.64+0xc] ;  /* 0x00000c0c021c7981 */ /* 0x000f62000c1e1900 */
[----:B-1----:R-:W-:-:S03]  /*0350*/  IMAD.WIDE R10, R23, 0x4, R12 ;  /* 0x00000004170a7825 */ /* 0x002fc600078e020c */
[----:B------:R-:W5:Y:S04]  /*0360*/  LDG.E R9, desc[UR12][R8.64] ;  /* 0x0000000c08097981 */ /* 0x000f68000c1e1900 */
[----:B------:R-:W5:Y:S01]  /*0370*/  LDG.E R6, desc[UR12][R2.64+0x10] ;  /* 0x0000100c02067981 */ /* 0x000f62000c1e1900 */
[----:B--2---:R-:W-:-:S03]  /*0380*/  IMAD.WIDE R4, R23, 0x4, R10 ;  /* 0x0000000417047825 */ /* 0x004fc600078e020a */
[----:B------:R-:W2:Y:S04]  /*0390*/  LDG.E R29, desc[UR12][R12.64] ;  /* 0x0000000c0c1d7981 */ /* 0x000ea8000c1e1900 */
[----:B------:R-:W2:Y:S04]  /*03a0*/  LDG.E R8, desc[UR12][R2.64+0x18] ;  /* 0x0000180c02087981 */ /* 0x000ea8000c1e1900 */
[----:B------:R-:W2:Y:S04]  /*03b0*/  LDG.E R4, desc[UR12][R4.64] ;  /* 0x0000000c04047981 */ /* 0x000ea8000c1e1900 */
[----:B------:R-:W2:Y:S04]  /*03c0*/  LDG.E R12, desc[UR12][R2.64+0x14] ;  /* 0x0000140c020c7981 */ /* 0x000ea8000c1e1900 */
[----:B------:R-:W2:Y:S04]  /*03d0*/  LDG.E R13, desc[UR12][R2.64+0x1c] ;  /* 0x00001c0c020d7981 */ /* 0x000ea8000c1e1900 */
[----:B------:R-:W2:Y:S01]  /*03e0*/  LDG.E R3, desc[UR12][R10.64] ;  /* 0x0000000c0a037981 */ /* 0x000ea2000c1e1900 */
[----:B------:R-:W-:-:S04]  /*03f0*/  UIADD3 UR5, UPT, UPT, UR5, 0x8, URZ ;  /* 0x0000000805057890 */ /* 0x000fc8000fffe0ff */
[----:B------:R-:W-:Y:S01]  /*0400*/  UISETP.NE.AND UP0, UPT, UR5, URZ, UPT ;  /* 0x000000ff0500728c */ /* 0x000fe2000bf05270 */
[----:B------:R-:W-:Y:S02]  /*0410*/  LEA R19, R23, R19, 0x3 ;  /* 0x0000001317137211 */ /* 0x000fe400078e18ff */
[----:B------:R-:W-:Y:S01]  /*0420*/  IADD3 R14, PT, PT, R14, 0x8, RZ ;  /* 0x000000080e0e7810 */ /* 0x000fe20007ffe0ff */
[----:B---3--:R-:W-:-:S04]  /*0430*/  FFMA R20, R22, R20, R21 ;  /* 0x0000001416147223 */ /* 0x008fc80000000015 */
[----:B----4-:R-:W-:-:S04]  /*0440*/  FFMA R25, R25, R24, R20 ;  /* 0x0000001819197223 */ /* 0x010fc80000000014 */
[----:B-----5:R-:W-:-:S04]  /*0450*/  FFMA R25, R26, R27, R25 ;  /* 0x0000001b1a197223 */ /* 0x020fc80000000019 */
[----:B------:R-:W-:-:S04]  /*0460*/  FFMA R7, R28, R7, R25 ;  /* 0x000000071c077223 */ /* 0x000fc80000000019 */
[----:B------:R-:W-:-:S04]  /*0470*/  FFMA R7, R6, R9, R7 ;  /* 0x0000000906077223 */ /* 0x000fc80000000007 */
[----:B--2---:R-:W-:-:S04]  /*0480*/  FFMA R7, R12, R29, R7 ;  /* 0x0000001d0c077223 */ /* 0x004fc80000000007 */
[----:B------:R-:W-:-:S04]  /*0490*/  FFMA R8, R8, R3, R7 ;  /* 0x0000000308087223 */ /* 0x000fc80000000007 */
[----:B------:R-:W-:Y:S01]  /*04a0*/  FFMA R21, R13, R4, R8 ;  /* 0x000000040d157223 */ /* 0x000fe20000000008 */
[----:B------:R-:W-:Y:S06]  /*04b0*/  BRA.U UP0, `(.L_x_2) ;  /* 0xfffffffd005c7547 */ /* 0x000fec000b83ffff */
[----:B------:R-:W-:-:S07]  /*04c0*/  MOV R2, UR10 ;  /* 0x0000000a00027c02 */ /* 0x000fce0008000f00 */
.L_x_1:
[----:B------:R-:W-:-:S09]  /*04d0*/  UISETP.NE.AND UP0, UPT, UR9, URZ, UPT ;  /* 0x000000ff0900728c */ /* 0x000fd2000bf05270 */
[----:B------:R-:W-:Y:S05]  /*04e0*/  BRA.U !UP0, `(.L_x_3) ;  /* 0x0000000108ec7547 */ /* 0x000fea000b800000 */
[----:B------:R-:W-:Y:S01]  /*04f0*/  UIADD3 UR5, UPT, UPT, UR9, -0x1, URZ ;  /* 0xffffffff09057890 */ /* 0x000fe2000fffe0ff */
[----:B------:R-:W-:-:S03]  /*0500*/  LOP3.LUT P0, R19, R18, 0x3, RZ, 0xc0, !PT ;  /* 0x0000000312137812 */ /* 0x000fc6000780c0ff */
[----:B------:R-:W-:-:S09]  /*0510*/  UISETP.GE.U32.AND UP0, UPT, UR5, 0x3, UPT ;  /* 0x000000030500788c */ /* 0x000fd2000bf06070 */
[----:B------:R-:W-:Y:S05]  /*0520*/  BRA.U !UP0, `(.L_x_4) ;  /* 0x0000000108607547 */ /* 0x000fea000b800000 */
[----:B------:R-:W0:Y:S01]  /*0530*/  LDC R9, c[0x0][0x3a0] ;  /* 0x0000e800ff097b82 */ /* 0x000e220000000800 */
[----:B------:R-:W-:-:S07]  /*0540*/  IMAD R3, R15, R18, R2 ;  /* 0x000000120f037224 */ /* 0x000fce00078e0202 */
[----:B------:R-:W1:Y:S08]  /*0550*/  LDC.64 R10, c[0x0][0x390] ;  /* 0x0000e400ff0a7b82 */ /* 0x000e700000000a00 */
[----:B------:R-:W2:Y:S01]  /*0560*/  LDC.64 R4, c[0x0][0x388] ;  /* 0x0000e200ff047b82 */ /* 0x000ea20000000a00 */
[----:B0-----:R-:W-:Y:S01]  /*0570*/  IMAD R7, R3, R9, R0 ;  /* 0x0000000903077224 */ /* 0x001fe200078e0200 */
[----:B------:R-:W-:-:S03]  /*0580*/  IADD3 R3, PT, PT, R17, R2, RZ ;  /* 0x0000000211037210 */ /* 0x000fc60007ffe0ff */
[----:B-1----:R-:W-:-:S04]  /*0590*/  IMAD.WIDE R10, R7, 0x4, R10 ;  /* 0x00000004070a7825 */ /* 0x002fc800078e020a */
[----:B------:R-:W-:Y:S02]  /*05a0*/  IMAD.WIDE R12, R9, 0x4, R10 ;  /* 0x00000004090c7825 */ /* 0x000fe400078e020a */
[----:B------:R-:W3:Y:S02]  /*05b0*/  LDG.E R10, desc[UR12][R10.64] ;  /* 0x0000000c0a0a7981 */ /* 0x000ee4000c1e1900 */
[----:B--2---:R-:W-:-:S04]  /*05c0*/  IMAD.WIDE R4, R3, 0x4, R4 ;  /* 0x0000000403047825 */ /* 0x004fc800078e0204 */
[C---:B------:R-:W-:Y:S01]  /*05d0*/  IMAD.WIDE R6, R9.reuse, 0x4, R12 ;  /* 0x0000000409067825 */ /* 0x040fe200078e020c */
[----:B------:R-:W3:Y:S04]  /*05e0*/  LDG.E R14, desc[UR12][R4.64] ;  /* 0x0000000c040e7981 */ /* 0x000ee8000c1e1900 */
[----:B------:R-:W2:Y:S01]  /*05f0*/  LDG.E R12, desc[UR12][R12.64] ;  /* 0x0000000c0c0c7981 */ /* 0x000ea2000c1e1900 */
[----:B------:R-:W-:-:S03]  /*0600*/  IMAD.WIDE R8, R9, 0x4, R6 ;  /* 0x0000000409087825 */ /* 0x000fc600078e0206 */
[----:B------:R-:W2:Y:S04]  /*0610*/  LDG.E R3, desc[UR12][R4.64+0x4] ;  /* 0x0000040c04037981 */ /* 0x000ea8000c1e1900 */
[----:B------:R-:W4:Y:S04]  /*0620*/  LDG.E R22, desc[UR12][R6.64] ;  /* 0x0000000c06167981 */ /* 0x000f28000c1e1900 */
[----:B------:R-:W4:Y:S04]  /*0630*/  LDG.E R20, desc[UR12][R4.64+0x8] ;  /* 0x0000080c04147981 */ /* 0x000f28000c1e1900 */
[----:B------:R-:W5:Y:S04]  /*0640*/  LDG.E R24, desc[UR12][R4.64+0xc] ;  /* 0x00000c0c04187981 */ /* 0x000f68000c1e1900 */
[----:B------:R-:W5:Y:S01]  /*0650*/  LDG.E R8, desc[UR12][R8.64] ;  /* 0x0000000c08087981 */ /* 0x000f62000c1e1900 */
[----:B------:R-:W-:Y:S01]  /*0660*/  IADD3 R2, PT, PT, R2, 0x4, RZ ;  /* 0x0000000402027810 */ /* 0x000fe20007ffe0ff */
[----:B---3--:R-:W-:-:S04]  /*0670*/  FFMA R14, R14, R10, R21 ;  /* 0x0000000a0e0e7223 */ /* 0x008fc80000000015 */
[----:B--2---:R-:W-:-:S04]  /*0680*/  FFMA R3, R3, R12, R14 ;  /* 0x0000000c03037223 */ /* 0x004fc8000000000e */
[----:B----4-:R-:W-:-:S04]  /*0690*/  FFMA R3, R20, R22, R3 ;  /* 0x0000001614037223 */ /* 0x010fc80000000003 */
[----:B-----5:R-:W-:-:S07]  /*06a0*/  FFMA R21, R24, R8, R3 ;  /* 0x0000000818157223 */ /* 0x020fce0000000003 */
.L_x_4:
[----:B------:R-:W-:Y:S05]  /*06b0*/  @!P0 BRA `(.L_x_3) ;  /* 0x0000000000788947 */ /* 0x000fea0003800000 */
[----:B------:R-:W-:Y:S02]  /*06c0*/  ISETP.NE.AND P0, PT, R19, 0x1, PT ;  /* 0x000000011300780c */ /* 0x000fe40003f05270 */
[----:B------:R-:W-:-:S04]  /*06d0*/  LOP3.LUT R3, R18, 0x1, RZ, 0xc0, !PT ;  /* 0x0000000112037812 */ /* 0x000fc800078ec0ff */
[----:B------:R-:W-:-:S07]  /*06e0*/  ISETP.NE.U32.AND P1, PT, R3, 0x1, PT ;  /* 0x000000010300780c */ /* 0x000fce0003f25070 */
[----:B------:R-:W0:Y:S01]  /*06f0*/  @P0 LDC R19, c[0x0][0x3a0] ;  /* 0x0000e800ff130b82 */ /* 0x000e220000000800 */
[----:B------:R-:W-:-:S07]  /*0700*/  @P0 IMAD R3, R15, R18, R2 ;  /* 0x000000120f030224 */ /* 0x000fce00078e0202 */
[----:B------:R-:W1:Y:S08]  /*0710*/  @P0 LDC.64 R10, c[0x0][0x390] ;  /* 0x0000e400ff0a0b82 */ /* 0x000e700000000a00 */
[----:B------:R-:W2:Y:S08]  /*0720*/  @P0 LDC.64 R8, c[0x0][0x388] ;  /* 0x0000e200ff080b82 */ /* 0x000eb00000000a00 */
[----:B------:R-:W3:Y:S01]  /*0730*/  @!P1 LDC R12, c[0x0][0x3a0] ;  /* 0x0000e800ff0c9b82 */ /* 0x000ee20000000800 */
[----:B0-----:R-:W-:Y:S01]  /*0740*/  @P0 IMAD R13, R3, R19, R0 ;  /* 0x00000013030d0224 */ /* 0x001fe200078e0200 */
[----:B------:R-:W-:-:S02]  /*0750*/  @P0 IADD3 R3, PT, PT, R17, R2, RZ ;  /* 0x0000000211030210 */ /* 0x000fc40007ffe0ff */
[----:B------:R-:W-:-:S04]  /*0760*/  @P0 IADD3 R2, PT, PT, R2, 0x2, RZ ;  /* 0x0000000202020810 */ /* 0x000fc80007ffe0ff */
[----:B------:R-:W0:Y:S01]  /*0770*/  @!P1 LDC.64 R6, c[0x0][0x388] ;  /* 0x0000e200ff069b82 */ /* 0x000e220000000a00 */
[----:B-1----:R-:W-:Y:S01]  /*0780*/  @P0 IMAD.WIDE R10, R13, 0x4, R10 ;  /* 0x000000040d0a0825 */ /* 0x002fe200078e020a */
[----:B------:R-:W-:-:S03]  /*0790*/  @!P1 IADD3 R17, PT, PT, R17, R2, RZ ;  /* 0x0000000211119210 */ /* 0x000fc60007ffe0ff */
[----:B------:R-:W-:Y:S01]  /*07a0*/  @!P1 IMAD R13, R15, R18, R2 ;  /* 0x000000120f0d9224 */ /* 0x000fe200078e0202 */
[----:B------:R-:W4:Y:S02]  /*07b0*/  @P0 LDG.E R14, desc[UR12][R10.64] ;  /* 0x0000000c0a0e0981 */ /* 0x000f24000c1e1900 */
[----:B------:R-:W1:Y:S01]  /*07c0*/  @!P1 LDC.64 R4, c[0x0][0x390] ;  /* 0x0000e400ff049b82 */ /* 0x000e620000000a00 */
[----:B--2---:R-:W-:-:S04]  /*07d0*/  @P0 IMAD.WIDE R8, R3, 0x4, R8 ;  /* 0x0000000403080825 */ /* 0x004fc800078e0208 */
[----:B------:R-:W-:Y:S02]  /*07e0*/  @P0 IMAD.WIDE R2, R19, 0x4, R10 ;  /* 0x0000000413020825 */ /* 0x000fe400078e020a */
[----:B------:R-:W2:Y:S02]  /*07f0*/  @P0 LDG.E R19, desc[UR12][R8.64+0x4] ;  /* 0x0000040c08130981 */ /* 0x000ea4000c1e1900 */
[----:B---3--:R-:W-:Y:S02]  /*0800*/  @!P1 IMAD R13, R13, R12, R0 ;  /* 0x0000000c0d0d9224 */ /* 0x008fe400078e0200 */
[----:B------:R-:W4:Y:S04]  /*0810*/  @P0 LDG.E R12, desc[UR12][R8.64] ;  /* 0x0000000c080c0981 */ /* 0x000f28000c1e1900 */
[----:B------:R-:W2:Y:S01]  /*0820*/  @P0 LDG.E R2, desc[UR12][R2.64] ;  /* 0x0000000c02020981 */ /* 0x000ea2000c1e1900 */
[----:B0-----:R-:W-:-:S06]  /*0830*/  @!P1 IMAD.WIDE R6, R17, 0x4, R6 ;  /* 0x0000000411069825 */ /* 0x001fcc00078e0206 */
[----:B------:R-:W3:Y:S01]  /*0840*/  @!P1 LDG.E R6, desc[UR12][R6.64] ;  /* 0x0000000c06069981 */ /* 0x000ee2000c1e1900 */
[----:B-1----:R-:W-:-:S06]  /*0850*/  @!P1 IMAD.WIDE R4, R13, 0x4, R4 ;  /* 0x000000040d049825 */ /* 0x002fcc00078e0204 */
[----:B------:R-:W3:Y:S01]  /*0860*/  @!P1 LDG.E R4, desc[UR12][R4.64] ;  /* 0x0000000c04049981 */ /* 0x000ee2000c1e1900 */
[----:B----4-:R-:W-:-:S04]  /*0870*/  @P0 FFMA R12, R12, R14, R21 ;  /* 0x0000000e0c0c0223 */ /* 0x010fc80000000015 */
[----:B--2---:R-:W-:-:S04]  /*0880*/  @P0 FFMA R21, R19, R2, R12 ;  /* 0x0000000213150223 */ /* 0x004fc8000000000c */
[----:B---3--:R-:W-:-:S07]  /*0890*/  @!P1 FFMA R21, R6, R4, R21 ;  /* 0x0000000406159223 */ /* 0x008fce0000000015 */
.L_x_3:
[----:B------:R-:W-:-:S04]  /*08a0*/  IADD3 R15, PT, PT, R15, 0x1, RZ ;  /* 0x000000010f0f7810 */ /* 0x000fc80007ffe0ff */
[----:B------:R-:W-:-:S13]  /*08b0*/  ISETP.NE.AND P0, PT, R15, R16, PT ;  /* 0x000000100f00720c */ /* 0x000fda0003f05270 */
[----:B------:R-:W-:Y:S05]  /*08c0*/  @P0 BRA `(.L_x_5) ;  /* 0xfffffff800280947 */ /* 0x000fea000383ffff */
.L_x_0:
[----:B------:R-:W4:Y:S01]  /*08d0*/  LDCU UR4, c[0x0][0x39c] ;  /* 0x00007380ff0477ac */ /* 0x000f220008000800 */
[----:B------:R-:W0:Y:S08]  /*08e0*/  LDC R5, c[0x0][0x3a0] ;  /* 0x0000e800ff057b82 */ /* 0x000e300000000800 */
[----:B------:R-:W1:Y:S01]  /*08f0*/  LDC.64 R2, c[0x0][0x380] ;  /* 0x0000e000ff027b82 */ /* 0x000e620000000a00 */
[----:B----4-:R-:W-:-:S06]  /*0900*/  UIMAD UR4, UR6, UR4, UR7 ;  /* 0x00000004060472a4 */ /* 0x010fcc000f8e0207 */
[----:B0-----:R-:W-:-:S04]  /*0910*/  IMAD R5, R5, UR4, R0 ;  /* 0x0000000405057c24 */ /* 0x001fc8000f8e0200 */
[----:B-1----:R-:W-:-:S05]  /*0920*/  IMAD.WIDE R2, R5, 0x4, R2 ;  /* 0x0000000405027825 */ /* 0x002fca00078e0202 */
[----:B------:R-:W-:Y:S01]  /*0930*/  STG.E desc[UR12][R2.64], R21 ;  /* 0x0000001502007986 */ /* 0x000fe2000c10190c */
[----:B------:R-:W-:Y:S05]  /*0940*/  EXIT ;  /* 0x000000000000794d */ /* 0x000fea0003800000 */
.L_x_6:
[----:B------:R-:W-:-:S00]  /*0950*/  BRA `(.L_x_6) ;  /* 0xfffffffc00fc7947 */ /* 0x000fc0000383ffff */
[----:B------:R-:W-:-:S00]  /*0960*/  NOP ;  /* 0x0000000000007918 */ /* 0x000fc00000000000 */
        /* <DEDUP_REMOVED lines=9> */
.L_x_324:


//--------------------- .text._Z22flash_attention_kernelPfPKfS1_S1_iiii --------------------------
	.section	.text._Z22flash_attention_kernelPfPKfS1_S1_iiii,"ax",@progbits
	.align	128
        .global         _Z22flash_attention_kernelPfPKfS1_S1_iiii
        .type           _Z22flash_attention_kernelPfPKfS1_S1_iiii,@function
        .size           _Z22flash_attention_kernelPfPKfS1_S1_iiii,(.L_x_321 - _Z22flash_attention_kernelPfPKfS1_S1_iiii)
        .other          _Z22flash_attention_kernelPfPKfS1_S1_iiii,@"STO_CUDA_ENTRY STV_DEFAULT"
_Z22flash_attention_kernelPfPKfS1_S1_iiii:
.text._Z22flash_attention_kernelPfPKfS1_S1_iiii:
[----:B------:R-:W-:Y:S08]  /*0000*/  LDC R1, c[0x0][0x37c] ;  /* 0x0000df00ff017b82 */ /* 0x000ff00000000800 */
[----:B------:R-:W0:Y:S01]  /*0010*/  LDC R20, c[0x0][0x3a4] ;  /* 0x0000e900ff147b82 */ /* 0x000e220000000800 */
[----:B------:R-:W1:Y:S01]  /*0020*/  LDCU.64 UR6, c[0x0][0x3a8] ;  /* 0x00007500ff0677ac */ /* 0x000e620008000a00 */
[----:B------:R-:W-:Y:S01]  /*0030*/  MOV R16, 0x400 ;  /* 0x0000040000107802 */ /* 0x000fe20000000f00 */
[----:B------:R-:W-:Y:S01]  /*0040*/  BSSY.RECONVERGENT B0, `(.L_x_7) ;  /* 0x0000060000007945 */ /* 0x000fe20003800200 */
[----:B------:R-:W2:Y:S04]  /*0050*/  LDCU.64 UR12, c[0x0][0x358] ;  /* 0x00006b00ff0c77ac */ /* 0x000ea80008000a00 */
[----:B------:R-:W3:Y:S01]  /*0060*/  S2UR UR4, SR_CTAID.Z ;  /* 0x00000000000479c3 */ /* 0x000ee20000002700 */
[----:B------:R-:W4:Y:S07]  /*0070*/  LDCU UR5, c[0x0][0x3a8] ;  /* 0x00007500ff0577ac */ /* 0x000f2e0008000800 */
[----:B------:R-:W0:Y:S01]  /*0080*/  S2UR UR14, SR_CTAID.Y ;  /* 0x00000000000e79c3 */ /* 0x000e220000002600 */
[----:B-1----:R-:W-:Y:S01]  /*0090*/  IMAD.U32 R19, RZ, RZ, UR7 ;  /* 0x00000007ff137e24 */ /* 0x002fe2000f8e00ff */
[----:B0-----:R-:W0:Y:S01]  /*00a0*/  I2F.U32.RP R4, R20 ;  /* 0x0000001400047306 */ /* 0x001e220000209000 */
[----:B------:R-:W-:-:S07]  /*00b0*/  ISETP.NE.U32.AND P2, PT, R20, RZ, PT ;  /* 0x000000ff1400720c */ /* 0x000fce0003f45070 */
[----:B0-----:R-:W0:Y:S02]  /*00c0*/  MUFU.RCP R4, R4 ;  /* 0x0000000400047308 */ /* 0x001e240000001000 */
[----:B0-----:R-:W-:-:S06]  /*00d0*/  IADD3 R2, PT, PT, R4, 0xffffffe, RZ ;  /* 0x0ffffffe04027810 */ /* 0x001fcc0007ffe0ff */
[----:B------:R0:W1:Y:S02]  /*00e0*/  F2I.FTZ.U32.TRUNC.NTZ R3, R2 ;  /* 0x0000000200037305 */ /* 0x000064000021f000 */
[----:B0-----:R-:W-:Y:S01]  /*00f0*/  IMAD.MOV.U32 R2, RZ, RZ, RZ ;  /* 0x000000ffff027224 */ /* 0x001fe200078e00ff */
[----:B-1----:R-:W-:-:S05]  /*0100*/  IADD3 R5, PT, PT, RZ, -R3, RZ ;  /* 0x80000003ff057210 */ /* 0x002fca0007ffe0ff */
[----:B------:R-:W-:-:S04]  /*0110*/  IMAD R5, R5, R20, RZ ;  /* 0x0000001405057224 */ /* 0x000fc800078e02ff */
[----:B------:R-:W-:Y:S02]  /*0120*/  IMAD.HI.U32 R0, R3, R5, R2 ;  /* 0x0000000503007227 */ /* 0x000fe400078e0002 */
[----:B------:R-:W0:Y:S04]  /*0130*/  S2R R2, SR_TID.X ;  /* 0x0000000000027919 */ /* 0x000e280000002100 */
[----:B---3--:R-:W-:Y:S01]  /*0140*/  IMAD.HI.U32 R0, R0, UR4, RZ ;  /* 0x0000000400007c27 */ /* 0x008fe2000f8e00ff */
[----:B------:R-:W1:Y:S04]  /*0150*/  S2R R5, SR_CgaCtaId ;  /* 0x0000000000057919 */ /* 0x000e680000008800 */
[----:B------:R-:W-:-:S05]  /*0160*/  IADD3 R3, PT, PT, -R0, RZ, RZ ;  /* 0x000000ff00037210 */ /* 0x000fca0007ffe1ff */
[----:B------:R-:W-:-:S05]  /*0170*/  IMAD R3, R20, R3, UR4 ;  /* 0x0000000414037e24 */ /* 0x000fca000f8e0203 */
[----:B------:R-:W-:-:S13]  /*0180*/  ISETP.GE.U32.AND P0, PT, R3, R20, PT ;  /* 0x000000140300720c */ /* 0x000fda0003f06070 */
[-C--:B------:R-:W-:Y:S02]  /*0190*/  @P0 IADD3 R3, PT, PT, R3, -R20.reuse, RZ ;  /* 0x8000001403030210 */ /* 0x080fe40007ffe0ff */
[----:B------:R-:W-:Y:S02]  /*01a0*/  @P0 IADD3 R0, PT, PT, R0, 0x1, RZ ;  /* 0x0000000100000810 */ /* 0x000fe40007ffe0ff */
[----:B------:R-:W-:Y:S01]  /*01b0*/  ISETP.GE.U32.AND P1, PT, R3, R20, PT ;  /* 0x000000140300720c */ /* 0x000fe20003f26070 */
[----:B------:R-:W-:Y:S01]  /*01c0*/  IMAD R3, R19, UR6, RZ ;  /* 0x0000000613037c24 */ /* 0x000fe2000f8e02ff */
[----:B-1----:R-:W-:-:S04]  /*01d0*/  LEA R16, R5, R16, 0x18 ;  /* 0x0000001005107211 */ /* 0x002fc800078ec0ff */
[----:B0-----:R-:W-:Y:S02]  /*01e0*/  ISETP.GE.AND P0, PT, R2, R3, PT ;  /* 0x000000030200720c */ /* 0x001fe40003f06270 */
[----:B------:R-:W-:-:S05]  /*01f0*/  LEA R4, R3, R16, 0x2 ;  /* 0x0000001003047211 */ /* 0x000fca00078e10ff */
[----:B------:R-:W-:Y:S02]  /*0200*/  @P1 IADD3 R0, PT, PT, R0, 0x1, RZ ;  /* 0x0000000100001810 */ /* 0x000fe40007ffe0ff */
[----:B------:R-:W-:-:S05]  /*0210*/  @!P2 LOP3.LUT R0, RZ, R20, RZ, 0x33, !PT ;  /* 0x00000014ff00a212 */ /* 0x000fca00078e33ff */
[----:B------:R-:W-:-:S04]  /*0220*/  IMAD.MOV R17, RZ, RZ, -R0 ;  /* 0x000000ffff117224 */ /* 0x000fc800078e0a00 */
[----:B------:R-:W-:Y:S01]  /*0230*/  IMAD R17, R20, R17, UR4 ;  /* 0x0000000414117e24 */ /* 0x000fe2000f8e0211 */
[----:B--2-4-:R-:W-:Y:S06]  /*0240*/  @P0 BRA `(.L_x_8) ;  /* 0x0000000000fc0947 */ /* 0x014fec0003800000 */
[----:B------:R-:W-:Y:S01]  /*0250*/  IABS R5, R19 ;  /* 0x0000001300057213 */ /* 0x000fe20000000000 */
[----:B------:R-:W0:Y:S01]  /*0260*/  LDC R18, c[0x0][0x360] ;  /* 0x0000d800ff127b82 */ /* 0x000e220000000800 */
[----:B------:R-:W-:Y:S01]  /*0270*/  IMAD R20, R0, R20, R17 ;  /* 0x0000001400147224 */ /* 0x000fe200078e0211 */
[----:B------:R-:W-:Y:S01]  /*0280*/  MOV R21, R2 ;  /* 0x0000000200157202 */ /* 0x000fe20000000f00 */
[----:B------:R-:W1:Y:S05]  /*0290*/  I2F.RP R12, R5 ;  /* 0x00000005000c7306 */ /* 0x000e6a0000209400 */
[----:B------:R-:W2:Y:S08]  /*02a0*/  LDC R19, c[0x0][0x3ac] ;  /* 0x0000eb00ff137b82 */ /* 0x000eb00000000800 */
[----:B------:R-:W3:Y:S01]  /*02b0*/  LDC.64 R6, c[0x0][0x390] ;  /* 0x0000e400ff067b82 */ /* 0x000ee20000000a00 */
[----:B-1----:R-:W1:Y:S07]  /*02c0*/  MUFU.RCP R12, R12 ;  /* 0x0000000c000c7308 */ /* 0x002e6e0000001000 */
[----:B------:R-:W4:Y:S01]  /*02d0*/  LDC.64 R8, c[0x0][0x398] ;  /* 0x0000e600ff087b82 */ /* 0x000f220000000a00 */
[----:B-1----:R-:W-:-:S04]  /*02e0*/  IADD3 R10, PT, PT, R12, 0xffffffe, RZ ;  /* 0x0ffffffe0c0a7810 */ /* 0x002fc80007ffe0ff */
[----:B------:R1:W5:Y:S02]  /*02f0*/  F2I.FTZ.U32.TRUNC.NTZ R11, R10 ;  /* 0x0000000a000b7305 */ /* 0x000364000021f000 */
[----:B-1----:R-:W-:Y:S02]  /*0300*/  HFMA2 R10, -RZ, RZ, 0, 0 ;  /* 0x00000000ff0a7431 */ /* 0x002fe400000001ff */
[----:B-----5:R-:W-:-:S04]  /*0310*/  IMAD.MOV R14, RZ, RZ, -R11 ;  /* 0x000000ffff0e7224 */ /* 0x020fc800078e0a0b */
[----:B------:R-:W-:-:S04]  /*0320*/  IMAD R13, R14, R5, RZ ;  /* 0x000000050e0d7224 */ /* 0x000fc800078e02ff */
[----:B0-2---:R-:W-:-:S07]  /*0330*/  IMAD.HI.U32 R11, R11, R13, R10 ;  /* 0x0000000d0b0b7227 */ /* 0x005fce00078e000a */
.L_x_11:
[----:B0-----:R-:W-:Y:S01]  /*0340*/  IABS R12, R21 ;  /* 0x00000015000c7213 */ /* 0x001fe20000000000 */
[----:B------:R-:W-:Y:S01]  /*0350*/  BSSY.RECONVERGENT B1, `(.L_x_9) ;  /* 0x000002b000017945 */ /* 0x000fe20003800200 */
[----:B------:R-:W-:-:S03]  /*0360*/  IABS R22, R19 ;  /* 0x0000001300167213 */ /* 0x000fc60000000000 */
[----:B------:R-:W-:-:S04]  /*0370*/  IMAD.HI.U32 R10, R11, R12, RZ ;  /* 0x0000000c0b0a7227 */ /* 0x000fc800078e00ff */
[----:B------:R-:W-:-:S04]  /*0380*/  IMAD.MOV R13, RZ, RZ, -R10 ;  /* 0x000000ffff0d7224 */ /* 0x000fc800078e0a0a */
[----:B------:R-:W-:Y:S01]  /*0390*/  IMAD R12, R22, R13, R12 ;  /* 0x0000000d160c7224 */ /* 0x000fe200078e020c */
[----:B------:R-:W-:-:S04]  /*03a0*/  LOP3.LUT R13, R21, R19, RZ, 0x3c, !PT ;  /* 0x00000013150d7212 */ /* 0x000fc800078e3cff */
[----:B------:R-:W-:Y:S02]  /*03b0*/  ISETP.GT.U32.AND P1, PT, R5, R12, PT ;  /* 0x0000000c0500720c */ /* 0x000fe40003f24070 */
[----:B------:R-:W-:Y:S02]  /*03c0*/  ISETP.GE.AND P2, PT, R13, RZ, PT ;  /* 0x000000ff0d00720c */ /* 0x000fe40003f46270 */
[----:B------:R-:W-:-:S09]  /*03d0*/  LOP3.LUT R13, RZ, R19, RZ, 0x33, !PT ;  /* 0x00000013ff0d7212 */ /* 0x000fd200078e33ff */
[----:B------:R-:W-:Y:S02]  /*03e0*/  @!P1 IADD3 R12, PT, PT, R12, -R22, RZ ;  /* 0x800000160c0c9210 */ /* 0x000fe40007ffe0ff */
[----:B------:R-:W-:Y:S02]  /*03f0*/  @!P1 IADD3 R10, PT, PT, R10, 0x1, RZ ;  /* 0x000000010a0a9810 */ /* 0x000fe40007ffe0ff */
[----:B------:R-:W-:-:S13]  /*0400*/  ISETP.GE.U32.AND P0, PT, R12, R5, PT ;  /* 0x000000050c00720c */ /* 0x000fda0003f06070 */
[----:B------:R-:W-:Y:S01]  /*0410*/  @P0 VIADD R10, R10, 0x1 ;  /* 0x000000010a0a0836 */ /* 0x000fe20000000000 */
[----:B------:R-:W-:-:S04]  /*0420*/  ISETP.NE.AND P0, PT, R19, RZ, PT ;  /* 0x000000ff1300720c */ /* 0x000fc80003f05270 */
[----:B------:R-:W-:-:S04]  /*0430*/  @!P2 IADD3 R10, PT, PT, -R10, RZ, RZ ;  /* 0x000000ff0a0aa210 */ /* 0x000fc80007ffe1ff */
[----:B------:R-:W-:-:S04]  /*0440*/  SEL R15, R13, R10, !P0 ;  /* 0x0000000a0d0f7207 */ /* 0x000fc80004000000 */
[----:B------:R-:W-:-:S13]  /*0450*/  ISETP.GT.AND P1, PT, R15, UR14, PT ;  /* 0x0000000e0f007c0c */ /* 0x000fda000bf24270 */
[----:B------:R-:W-:Y:S05]  /*0460*/  @P1 BRA `(.L_x_10) ;  /* 0x0000000000641947 */ /* 0x000fea0003800000 */
[----:B------:R-:W-:Y:S01]  /*0470*/  ISETP.GE.AND P2, PT, R21, RZ, PT ;  /* 0x000000ff1500720c */ /* 0x000fe20003f46270 */
[----:B------:R-:W-:Y:S01]  /*0480*/  IMAD.IADD R11, R12, 0x1, -R22 ;  /* 0x000000010c0b7824 */ /* 0x000fe200078e0a16 */
[----:B------:R-:W-:-:S04]  /*0490*/  MOV R5, R22 ;  /* 0x0000001600057202 */ /* 0x000fc80000000f00 */
[----:B------:R-:W-:-:S04]  /*04a0*/  ISETP.GT.U32.AND P1, PT, R5, R12, PT ;  /* 0x0000000c0500720c */ /* 0x000fc80003f24070 */
[----:B------:R-:W-:-:S04]  /*04b0*/  SEL R12, R11, R12, !P1 ;  /* 0x0000000c0b0c7207 */ /* 0x000fc80004800000 */
[----:B------:R-:W-:-:S04]  /*04c0*/  @!P2 IADD3 R12, PT, PT, -R12, RZ, RZ ;  /* 0x000000ff0c0ca210 */ /* 0x000fc80007ffe1ff */
[----:B------:R-:W-:Y:S01]  /*04d0*/  SEL R12, R13, R12, !P0 ;  /* 0x0000000c0d0c7207 */ /* 0x000fe20004000000 */
[----:B------:R-:W-:-:S04]  /*04e0*/  IMAD R13, R20, UR5, R15 ;  /* 0x00000005140d7c24 */ /* 0x000fc8000f8e020f */
[----:B------:R-:W-:-:S04]  /*04f0*/  IMAD R13, R13, R19, R12 ;  /* 0x000000130d0d7224 */ /* 0x000fc800078e020c */
[----:B---3--:R-:W-:-:S04]  /*0500*/  IMAD.WIDE R10, R13, 0x4, R6 ;  /* 0x000000040d0a7825 */ /* 0x008fc800078e0206 */
[----:B----4-:R-:W-:Y:S02]  /*0510*/  IMAD.WIDE R12, R13, 0x4, R8 ;  /* 0x000000040d0c7825 */ /* 0x010fe400078e0208 */
[----:B------:R0:W2:Y:S04]  /*0520*/  LDG.E R10, desc[UR12][R10.64] ;  /* 0x0000000c0a0a7981 */ /* 0x0000a8000c1e1900 */
[----:B------:R-:W3:Y:S01]  /*0530*/  LDG.E R12, desc[UR12][R12.64] ;  /* 0x0000000c0c0c7981 */ /* 0x000ee2000c1e1900 */
[----:B------:R-:W1:Y:S01]  /*0540*/  I2F.RP R24, R22 ;  /* 0x0000001600187306 */ /* 0x000e620000209400 */
[C---:B------:R-:W-:Y:S01]  /*0550*/  IMAD R23, R21.reuse, 0x4, R16 ;  /* 0x0000000415177824 */ /* 0x040fe200078e0210 */
[----:B------:R-:W-:-:S06]  /*0560*/  LEA R25, R21, R4, 0x2 ;  /* 0x0000000415197211 */ /* 0x000fcc00078e10ff */
[----:B-1----:R-:W1:Y:S02]  /*0570*/  MUFU.RCP R24, R24 ;  /* 0x0000001800187308 */ /* 0x002e640000001000 */
[----:B-1----:R-:W-:-:S06]  /*0580*/  IADD3 R14, PT, PT, R24, 0xffffffe, RZ ;  /* 0x0ffffffe180e7810 */ /* 0x002fcc0007ffe0ff */
[----:B------:R1:W0:Y:S02]  /*0590*/  F2I.FTZ.U32.TRUNC.NTZ R15, R14 ;  /* 0x0000000e000f7305 */ /* 0x000224000021f000 */
[----:B-1----:R-:W-:Y:S01]  /*05a0*/  IMAD.MOV.U32 R14, RZ, RZ, RZ ;  /* 0x000000ffff0e7224 */ /* 0x002fe200078e00ff */
[----:B0-----:R-:W-:-:S05]  /*05b0*/  IADD3 R11, PT, PT, RZ, -R15, RZ ;  /* 0x8000000fff0b7210 */ /* 0x001fca0007ffe0ff */
[----:B------:R-:W-:-:S04]  /*05c0*/  IMAD R11, R11, R22, RZ ;  /* 0x000000160b0b7224 */ /* 0x000fc800078e02ff */
[----:B------:R-:W-:Y:S01]  /*05d0*/  IMAD.HI.U32 R11, R15, R11, R14 ;  /* 0x0000000b0f0b7227 */ /* 0x000fe200078e000e */
[----:B--2---:R0:W-:Y:S04]  /*05e0*/  STS [R23], R10 ;  /* 0x0000000a17007388 */ /* 0x0041e80000000800 */
[----:B---3--:R0:W-:Y:S02]  /*05f0*/  STS [R25], R12 ;  /* 0x0000000c19007388 */ /* 0x0081e40000000800 */
.L_x_10:
[----:B------:R-:W-:Y:S05]  /*0600*/  BSYNC.RECONVERGENT B1 ;  /* 0x0000000000017941 */ /* 0x000fea0003800200 */
.L_x_9:
[----:B------:R-:W-:-:S04]  /*0610*/  IADD3 R21, PT, PT, R18, R21, RZ ;  /* 0x0000001512157210 */ /* 0x000fc80007ffe0ff */
[----:B------:R-:W-:-:S13]  /*0620*/  ISETP.GE.AND P0, PT, R21, R3, PT ;  /* 0x000000031500720c */ /* 0x000fda0003f06270 */
[----:B------:R-:W-:Y:S05]  /*0630*/  @!P0 BRA `(.L_x_11) ;  /* 0xfffffffc00408947 */ /* 0x000fea000383ffff */
.L_x_8:
[----:B------:R-:W-:Y:S05]  /*0640*/  BSYNC.RECONVERGENT B0 ;  /* 0x0000000000007941 */ /* 0x000fea0003800200 */
.L_x_7:
[----:B------:R-:W-:Y:S01]  /*0650*/  BAR.SYNC.DEFER_BLOCKING 0x0 ;  /* 0x0000000000007b1d */ /* 0x000fe20000010000 */
[----:B------:R-:W-:-:S13]  /*0660*/  ISETP.GE.AND P0, PT, R2, R19, PT ;  /* 0x000000130200720c */ /* 0x000fda0003f06270 */
[----:B------:R-:W-:Y:S05]  /*0670*/  @P0 EXIT ;  /* 0x000000000000094d */ /* 0x000fea0003800000 */
[----:B------:R-:W1:Y:S01]  /*0680*/  LDC R5, c[0x0][0x3a4] ;  /* 0x0000e900ff057b82 */ /* 0x000e620000000800 */
[----:B------:R-:W-:Y:S01]  /*0690*/  I2FP.F32.S32 R19, R19 ;  /* 0x0000001300137245 */ /* 0x000fe20000201400 */
[----:B------:R-:W-:Y:S03]  /*06a0*/  BSSY.RECONVERGENT B0, `(.L_x_12) ;  /* 0x0000013000007945 */ /* 0x000fe60003800200 */
[----:B---3--:R-:W-:Y:S01]  /*06b0*/  IADD3 R7, PT, PT, R19, -0xd000000, RZ ;  /* 0xf300000013077810 */ /* 0x008fe20007ffe0ff */
[----:B----4-:R2:W3:Y:S02]  /*06c0*/  MUFU.RSQ R8, R19 ;  /* 0x0000001300087308 */ /* 0x0104e40000001400 */
[----:B------:R-:W4:Y:S01]  /*06d0*/  LDC R6, c[0x0][0x3a8] ;  /* 0x0000ea00ff067b82 */ /* 0x000f220000000800 */
[----:B------:R-:W-:Y:S01]  /*06e0*/  ISETP.GT.U32.AND P0, PT, R7, 0x727fffff, PT ;  /* 0x727fffff0700780c */ /* 0x000fe20003f04070 */
[----:B-1----:R-:W-:-:S04]  /*06f0*/  IMAD R5, R0, R5, R17 ;  /* 0x0000000500057224 */ /* 0x002fc800078e0211 */
[----:B----4-:R-:W-:Y:S02]  /*0700*/  IMAD R5, R5, R6, UR14 ;  /* 0x0000000e05057e24 */ /* 0x010fe4000f8e0206 */
[----:B------:R-:W-:-:S06]  /*0710*/  IMAD R6, R3, 0x4, R4 ;  /* 0x0000000403067824 */ /* 0x000fcc00078e0204 */
[----:B--23--:R-:W-:Y:S05]  /*0720*/  @!P0 BRA `(.L_x_13) ;  /* 0x0000000000188947 */ /* 0x00cfea0003800000 */
[----:B------:R-:W-:Y:S01]  /*0730*/  BSSY.RECONVERGENT B1, `(.L_x_14) ;  /* 0x0000003000017945 */ /* 0x000fe20003800200 */
[----:B------:R-:W-:-:S07]  /*0740*/  MOV R11, 0x760 ;  /* 0x00000760000b7802 */ /* 0x000fce0000000f00 */
[----:B0-----:R-:W-:Y:S05]  /*0750*/  CALL.REL.NOINC `($__internal_0_$__cuda_sm20_sqrt_rn_f32_slowpath) ;  /* 0x00000010007c7944 */ /* 0x001fea0003c00000 */
[----:B------:R-:W-:Y:S05]  /*0760*/  BSYNC.RECONVERGENT B1 ;  /* 0x0000000000017941 */ /* 0x000fea0003800200 */
.L_x_14:
[----:B------:R-:W-:Y:S01]  /*0770*/  MOV R7, R19 ;  /* 0x0000001300077202 */ /* 0x000fe20000000f00 */
[----:B------:R-:W-:Y:S06]  /*0780*/  BRA `(.L_x_15) ;  /* 0x0000000000107947 */ /* 0x000fec0003800000 */
.L_x_13:
[----:B------:R-:W-:Y:S01]  /*0790*/  FMUL.FTZ R0, R19, R8 ;  /* 0x0000000813007220 */ /* 0x000fe20000410000 */
[----:B------:R-:W-:-:S03]  /*07a0*/  FMUL.FTZ R8, R8, 0.5 ;  /* 0x3f00000008087820 */ /* 0x000fc60000410000 */
[----:B------:R-:W-:-:S04]  /*07b0*/  FFMA R7, -R0, R0, R19 ;  /* 0x0000000000077223 */ /* 0x000fc80000000113 */
[----:B------:R-:W-:-:S07]  /*07c0*/  FFMA R7, R7, R8, R0 ;  /* 0x0000000807077223 */ /* 0x000fce0000000000 */
.L_x_15:
[----:B------:R-:W-:Y:S05]  /*07d0*/  BSYNC.RECONVERGENT B0 ;  /* 0x0000000000007941 */ /* 0x000fea0003800200 */
.L_x_12:
[----:B------:R-:W1:Y:S01]  /*07e0*/  LDCU UR5, c[0x0][0x3ac] ;  /* 0x00007580ff0577ac */ /* 0x000e620008000800 */
[----:B------:R-:W-:Y:S01]  /*07f0*/  BSSY.RECONVERGENT B0, `(.L_x_16) ;  /* 0x0000114000007945 */ /* 0x000fe20003800200 */
[----:B------:R-:W-:Y:S01]  /*0800*/  UIADD3 UR4, UPT, UPT, UR14, 0x1, URZ ;  /* 0x000000010e047890 */ /* 0x000fe2000fffe0ff */
[----:B------:R-:W2:Y:S03]  /*0810*/  LDCU UR15, c[0x0][0x360] ;  /* 0x00006c00ff0f77ac */ /* 0x000ea60008000800 */
[----:B------:R-:W-:Y:S02]  /*0820*/  ULOP3.LUT UR4, UR4, 0x1fffc, URZ, 0xc0, !UPT ;  /* 0x0001fffc04047892 */ /* 0x000fe4000f8ec0ff */
[----:B-1----:R-:W-:Y:S02]  /*0830*/  ULOP3.LUT UR7, UR5, 0x7, URZ, 0xc0, !UPT ;  /* 0x0000000705077892 */ /* 0x002fe4000f8ec0ff */
[----:B------:R-:W-:-:S02]  /*0840*/  ULOP3.LUT UR10, UR5, 0xfffffff8, URZ, 0xc0, !UPT ;  /* 0xfffffff8050a7892 */ /* 0x000fc4000f8ec0ff */
[----:B------:R-:W-:Y:S02]  /*0850*/  UIADD3 UR6, UPT, UPT, UR5, -0x1, URZ ;  /* 0xffffffff05067890 */ /* 0x000fe4000fffe0ff */
[----:B------:R-:W-:Y:S02]  /*0860*/  ULOP3.LUT UR9, UR5, 0x3, URZ, 0xc0, !UPT ;  /* 0x0000000305097892 */ /* 0x000fe4000f8ec0ff */
[----:B------:R-:W-:Y:S02]  /*0870*/  USHF.L.U32 UR5, UR5, 0x2, URZ ;  /* 0x0000000205057899 */ /* 0x000fe400080006ff */
[----:B------:R-:W-:Y:S02]  /*0880*/  UIADD3 UR8, UPT, UPT, UR7, -0x1, URZ ;  /* 0xffffffff07087890 */ /* 0x000fe4000fffe0ff */
[----:B--2---:R-:W-:-:S12]  /*0890*/  UIADD3 UR16, UPT, UPT, -UR10, URZ, URZ ;  /* 0x000000ff0a107290 */ /* 0x004fd8000fffe1ff */
.L_x_31:
[----:B01----:R-:W0:Y:S01]  /*08a0*/  LDC.64 R12, c[0x0][0x388] ;  /* 0x0000e200ff0c7b82 */ /* 0x003e220000000a00 */
[----:B------:R-:W1:Y:S02]  /*08b0*/  LDCU UR11, c[0x0][0x3ac] ;  /* 0x00007580ff0b77ac */ /* 0x000e640008000800 */
[----:B-1----:R-:W-:-:S04]  /*08c0*/  IMAD R8, R5, UR11, R2 ;  /* 0x0000000b05087c24 */ /* 0x002fc8000f8e0202 */
[----:B0-----:R-:W-:-:S05]  /*08d0*/  IMAD.WIDE R12, R8, 0x4, R12 ;  /* 0x00000004080c7825 */ /* 0x001fca00078e020c */
[----:B------:R0:W5:Y:S01]  /*08e0*/  LDG.E R10, desc[UR12][R12.64] ;  /* 0x0000000c0c0a7981 */ /* 0x000162000c1e1900 */
[----:B------:R-:W-:Y:S02]  /*08f0*/  HFMA2 R9, -RZ, RZ, -25.71875, 3664 ;  /* 0xce6e6b28ff097431 */ /* 0x000fe400000001ff */
[----:B------:R-:W-:-:S07]  /*0900*/  IMAD.MOV.U32 R11, RZ, RZ, RZ ;  /* 0x000000ffff0b7224 */ /* 0x000fce00078e00ff */
.L_x_24:
[----:B------:R-:W-:Y:S01]  /*0910*/  UISETP.GE.U32.AND UP0, UPT, UR6, 0x7, UPT ;  /* 0x000000070600788c */ /* 0x000fe2000bf06070 */
[----:B------:R-:W-:Y:S02]  /*0920*/  MOV R3, RZ ;  /* 0x000000ff00037202 */ /* 0x000fe40000000f00 */
[----:B------:R-:W-:-:S06]  /*0930*/  MOV R0, RZ ;  /* 0x000000ff00007202 */ /* 0x000fcc0000000f00 */
[----:B------:R-:W-:Y:S05]  /*0940*/  BRA.U !UP0, `(.L_x_17) ;  /* 0x0000000108707547 */ /* 0x000fea000b800000 */
[----:B------:R-:W1:Y:S01]  /*0950*/  S2R R3, SR_CgaCtaId ;  /* 0x0000000000037919 */ /* 0x000e620000008800 */
[----:B------:R-:W-:Y:S02]  /*0960*/  MOV R0, 0x400 ;  /* 0x0000040000007802 */ /* 0x000fe40000000f00 */
[----:B0-----:R-:W-:Y:S02]  /*0970*/  MOV R12, UR16 ;  /* 0x00000010000c7c02 */ /* 0x001fe40008000f00 */
[----:B-1----:R-:W-:Y:S01]  /*0980*/  LEA R0, R3, R0, 0x18 ;  /* 0x0000000003007211 */ /* 0x002fe200078ec0ff */
[----:B------:R-:W-:-:S04]  /*0990*/  IMAD.MOV.U32 R3, RZ, RZ, RZ ;  /* 0x000000ffff037224 */ /* 0x000fc800078e00ff */
[----:B------:R-:W-:-:S05]  /*09a0*/  IMAD R0, R11, UR5, R0 ;  /* 0x000000050b007c24 */ /* 0x000fca000f8e0200 */
[----:B------:R-:W-:-:S07]  /*09b0*/  IADD3 R0, PT, PT, R0, 0x10, RZ ;  /* 0x0000001000007810 */ /* 0x000fce0007ffe0ff */
.L_x_18:
[----:B------:R-:W0:Y:S01]  /*09c0*/  LDS R13, [R0+-0x10] ;  /* 0xfffff000000d7984 */ /* 0x000e220000000800 */
[----:B------:R-:W-:-:S03]  /*09d0*/  VIADD R12, R12, 0x8 ;  /* 0x000000080c0c7836 */ /* 0x000fc60000000000 */
[----:B------:R-:W1:Y:S02]  /*09e0*/  LDS R14, [R0+-0xc] ;  /* 0xfffff400000e7984 */ /* 0x000e640000000800 */
[----:B------:R-:W-:Y:S02]  /*09f0*/  ISETP.NE.AND P0, PT, R12, RZ, PT ;  /* 0x000000ff0c00720c */ /* 0x000fe40003f05270 */
[----:B------:R-:W2:Y:S04]  /*0a00*/  LDS R16, [R0+-0x8] ;  /* 0xfffff80000107984 */ /* 0x000ea80000000800 */
[----:B------:R-:W3:Y:S04]  /*0a10*/  LDS R18, [R0+-0x4] ;  /* 0xfffffc0000127984 */ /* 0x000ee80000000800 */
[----:B------:R-:W4:Y:S04]  /*0a20*/  LDS R20, [R0] ;  /* 0x0000000000147984 */ /* 0x000f280000000800 */
[----:B------:R-:W4:Y:S04]  /*0a30*/  LDS R22, [R0+0x4] ;  /* 0x0000040000167984 */ /* 0x000f280000000800 */
[----:B------:R-:W4:Y:S04]  /*0a40*/  LDS R24, [R0+0x8] ;  /* 0x0000080000187984 */ /* 0x000f280000000800 */
[----:B------:R0:W4:Y:S02]  /*0a50*/  LDS R26, [R0+0xc] ;  /* 0x00000c00001a7984 */ /* 0x0001240000000800 */
[----:B0-----:R-:W-:Y:S01]  /*0a60*/  IADD3 R0, PT, PT, R0, 0x20, RZ ;  /* 0x0000002000007810 */ /* 0x001fe20007ffe0ff */
[----:B-----5:R-:W-:-:S04]  /*0a70*/  FFMA R13, R10, R13, R3 ;  /* 0x0000000d0a0d7223 */ /* 0x020fc80000000003 */
[----:B-1----:R-:W-:-:S04]  /*0a80*/  FFMA R13, R10, R14, R13 ;  /* 0x0000000e0a0d7223 */ /* 0x002fc8000000000d */
[----:B--2---:R-:W-:-:S04]  /*0a90*/  FFMA R13, R10, R16, R13 ;  /* 0x000000100a0d7223 */ /* 0x004fc8000000000d */
[----:B---3--:R-:W-:-:S04]  /*0aa0*/  FFMA R13, R10, R18, R13 ;  /* 0x000000120a0d7223 */ /* 0x008fc8000000000d */
[----:B----4-:R-:W-:-:S04]  /*0ab0*/  FFMA R13, R10, R20, R13 ;  /* 0x000000140a0d7223 */ /* 0x010fc8000000000d */
[----:B------:R-:W-:-:S04]  /*0ac0*/  FFMA R13, R10, R22, R13 ;  /* 0x000000160a0d7223 */ /* 0x000fc8000000000d */
[----:B------:R-:W-:-:S04]  /*0ad0*/  FFMA R13, R10, R24, R13 ;  /* 0x000000180a0d7223 */ /* 0x000fc8000000000d */
[----:B------:R-:W-:Y:S01]  /*0ae0*/  FFMA R3, R10, R26, R13 ;  /* 0x0000001a0a037223 */ /* 0x000fe2000000000d */
[----:B------:R-:W-:Y:S06]  /*0af0*/  @P0 BRA `(.L_x_18) ;  /* 0xfffffffc00b00947 */ /* 0x000fec000383ffff */
[----:B------:R-:W-:-:S07]  /*0b00*/  MOV R0, UR10 ;  /* 0x0000000a00007c02 */ /* 0x000fce0008000f00 */
.L_x_17:
[----:B------:R-:W-:-:S09]  /*0b10*/  UISETP.NE.AND UP0, UPT, UR7, URZ, UPT ;  /* 0x000000ff0700728c */ /* 0x000fd2000bf05270 */
[----:B------:R-:W-:Y:S05]  /*0b20*/  BRA.U !UP0, `(.L_x_19) ;  /* 0x0000000108a87547 */ /* 0x000fea000b800000 */
[----:B------:R-:W-:Y:S02]  /*0b30*/  UISETP.GE.U32.AND UP0, UPT, UR8, 0x3, UPT ;  /* 0x000000030800788c */ /* 0x000fe4000bf06070 */
[----:B------:R-:W-:-:S07]  /*0b40*/  UISETP.NE.AND UP1, UPT, UR9, URZ, UPT ;  /* 0x000000ff0900728c */ /* 0x000fce000bf25270 */
[----:B------:R-:W-:Y:S05]  /*0b50*/  BRA.U !UP0, `(.L_x_20) ;  /* 0x00000001083c7547 */ /* 0x000fea000b800000 */
[----:B------:R-:W1:Y:S01]  /*0b60*/  S2R R14, SR_CgaCtaId ;  /* 0x00000000000e7919 */ /* 0x000e620000008800 */
[----:B------:R-:W2:Y:S01]  /*0b70*/  LDCU UR11, c[0x0][0x3ac] ;  /* 0x00007580ff0b77ac */ /* 0x000ea20008000800 */
[----:B0-----:R-:W-:Y:S01]  /*0b80*/  MOV R13, 0x400 ;  /* 0x00000400000d7802 */ /* 0x001fe20000000f00 */
[----:B--2---:R-:W-:Y:S01]  /*0b90*/  IMAD R12, R11, UR11, R0 ;  /* 0x0000000b0b0c7c24 */ /* 0x004fe2000f8e0200 */
[----:B------:R-:W-:Y:S02]  /*0ba0*/  IADD3 R0, PT, PT, R0, 0x4, RZ ;  /* 0x0000000400007810 */ /* 0x000fe40007ffe0ff */
[----:B-1----:R-:W-:-:S05]  /*0bb0*/  LEA R13, R14, R13, 0x18 ;  /* 0x0000000d0e0d7211 */ /* 0x002fca00078ec0ff */
[----:B------:R-:W-:-:S05]  /*0bc0*/  IMAD R12, R12, 0x4, R13 ;  /* 0x000000040c0c7824 */ /* 0x000fca00078e020d */
[----:B------:R-:W0:Y:S04]  /*0bd0*/  LDS R13, [R12] ;  /* 0x000000000c0d7984 */ /* 0x000e280000000800 */
[----:B------:R-:W1:Y:S04]  /*0be0*/  LDS R14, [R12+0x4] ;  /* 0x000004000c0e7984 */ /* 0x000e680000000800 */
[----:B------:R-:W2:Y:S04]  /*0bf0*/  LDS R16, [R12+0x8] ;  /* 0x000008000c107984 */ /* 0x000ea80000000800 */
[----:B------:R-:W3:Y:S01]  /*0c00*/  LDS R18, [R12+0xc] ;  /* 0x00000c000c127984 */ /* 0x000ee20000000800 */
[----:B0----5:R-:W-:-:S04]  /*0c10*/  FFMA R13, R10, R13, R3 ;  /* 0x0000000d0a0d7223 */ /* 0x021fc80000000003 */
[----:B-1----:R-:W-:-:S04]  /*0c20*/  FFMA R13, R10, R14, R13 ;  /* 0x0000000e0a0d7223 */ /* 0x002fc8000000000d */
[----:B--2---:R-:W-:-:S04]  /*0c30*/  FFMA R13, R10, R16, R13 ;  /* 0x000000100a0d7223 */ /* 0x004fc8000000000d */
[----:B---3--:R-:W-:-:S07]  /*0c40*/  FFMA R3, R10, R18, R13 ;  /* 0x000000120a037223 */ /* 0x008fce000000000d */
.L_x_20:
[----:B------:R-:W-:Y:S05]  /*0c50*/  BRA.U !UP1, `(.L_x_19) ;  /* 0x00000001095c7547 */ /* 0x000fea000b800000 */
[----:B------:R-:W1:Y:S01]  /*0c60*/  LDCU UR17, c[0x0][0x3ac] ;  /* 0x00007580ff1177ac */ /* 0x000e620008000800 */
[----:B------:R-:W-:Y:S02]  /*0c70*/  UISETP.NE.AND UP0, UPT, UR9, 0x1, UPT ;  /* 0x000000010900788c */ /* 0x000fe4000bf05270 */
[----:B-1----:R-:W-:-:S07]  /*0c80*/  ULOP3.LUT UP1, URZ, UR17, 0x1, URZ, 0xc0, !UPT ;  /* 0x0000000111ff7892 */ /* 0x002fce000f82c0ff */
[----:B------:R-:W-:Y:S05]  /*0c90*/  BRA.U !UP0, `(.L_x_21) ;  /* 0x00000001082c7547 */ /* 0x000fea000b800000 */
[----:B------:R-:W1:Y:S01]  /*0ca0*/  S2R R14, SR_CgaCtaId ;  /* 0x00000000000e7919 */ /* 0x000e620000008800 */
[----:B------:R-:W2:Y:S01]  /*0cb0*/  LDCU UR11, c[0x0][0x3ac] ;  /* 0x00007580ff0b77ac */ /* 0x000ea20008000800 */
[----:B0-----:R-:W-:Y:S01]  /*0cc0*/  MOV R13, 0x400 ;  /* 0x00000400000d7802 */ /* 0x001fe20000000f00 */
[----:B--2---:R-:W-:Y:S02]  /*0cd0*/  IMAD R12, R11, UR11, R0 ;  /* 0x0000000b0b0c7c24 */ /* 0x004fe4000f8e0200 */
[----:B------:R-:W-:Y:S01]  /*0ce0*/  VIADD R0, R0, 0x2 ;  /* 0x0000000200007836 */ /* 0x000fe20000000000 */
[----:B-1----:R-:W-:-:S04]  /*0cf0*/  LEA R13, R14, R13, 0x18 ;  /* 0x0000000d0e0d7211 */ /* 0x002fc800078ec0ff */
[----:B------:R-:W-:-:S05]  /*0d00*/  LEA R12, R12, R13, 0x2 ;  /* 0x0000000d0c0c7211 */ /* 0x000fca00078e10ff */
[----:B------:R-:W0:Y:S04]  /*0d10*/  LDS R13, [R12] ;  /* 0x000000000c0d7984 */ /* 0x000e280000000800 */
[----:B------:R-:W1:Y:S01]  /*0d20*/  LDS R14, [R12+0x4] ;  /* 0x000004000c0e7984 */ /* 0x000e620000000800 */
[----:B0----5:R-:W-:-:S04]  /*0d30*/  FFMA R3, R10, R13, R3 ;  /* 0x0000000d0a037223 */ /* 0x021fc80000000003 */
[----:B-1----:R-:W-:-:S07]  /*0d40*/  FFMA R3, R10, R14, R3 ;  /* 0x0000000e0a037223 */ /* 0x002fce0000000003 */
.L_x_21:
[----:B------:R-:W-:Y:S05]  /*0d50*/  BRA.U !UP1, `(.L_x_19) ;  /* 0x00000001091c7547 */ /* 0x000fea000b800000 */
[----:B0-----:R-:W0:Y:S01]  /*0d60*/  S2R R13, SR_CgaCtaId ;  /* 0x00000000000d7919 */ /* 0x001e220000008800 */
[----:B------:R-:W-:Y:S01]  /*0d70*/  MOV R12, 0x400 ;  /* 0x00000400000c7802 */ /* 0x000fe20000000f00 */
[----:B------:R-:W-:-:S03]  /*0d80*/  IMAD R0, R11, UR17, R0 ;  /* 0x000000110b007c24 */ /* 0x000fc6000f8e0200 */
[----:B0-----:R-:W-:-:S04]  /*0d90*/  LEA R13, R13, R12, 0x18 ;  /* 0x0000000c0d0d7211 */ /* 0x001fc800078ec0ff */
[----:B------:R-:W-:-:S06]  /*0da0*/  LEA R0, R0, R13, 0x2 ;  /* 0x0000000d00007211 */ /* 0x000fcc00078e10ff */
[----:B------:R-:W0:Y:S02]  /*0db0*/  LDS R0, [R0] ;  /* 0x0000000000007984 */ /* 0x000e240000000800 */
[----:B0----5:R-:W-:-:S07]  /*0dc0*/  FFMA R3, R10, R0, R3 ;  /* 0x000000000a037223 */ /* 0x021fce0000000003 */
.L_x_19:
[----:B------:R-:W0:Y:S01]  /*0dd0*/  MUFU.RCP R0, R7 ;  /* 0x0000000700007308 */ /* 0x000e220000001000 */
[----:B------:R-:W-:Y:S01]  /*0de0*/  BSSY.RECONVERGENT B1, `(.L_x_22) ;  /* 0x000000d000017945 */ /* 0x000fe20003800200 */
[----:B------:R-:W-:-:S06]  /*0df0*/  ISETP.NE.AND P2, PT, R2, RZ, PT ;  /* 0x000000ff0200720c */ /* 0x000fcc0003f45270 */
[----:B------:R-:W1:Y:S01]  /*0e00*/  FCHK P0, R3, R7 ;  /* 0x0000000703007302 */ /* 0x000e620000000000 */
[----:B0-----:R-:W-:-:S04]  /*0e10*/  FFMA R13, R0, -R7, 1 ;  /* 0x3f800000000d7423 */ /* 0x001fc80000000807 */
[----:B------:R-:W-:-:S04]  /*0e20*/  FFMA R0, R0, R13, R0 ;  /* 0x0000000d00007223 */ /* 0x000fc80000000000 */
[----:B------:R-:W-:-:S04]  /*0e30*/  FFMA R12, R0, R3, RZ ;  /* 0x00000003000c7223 */ /* 0x000fc800000000ff */
[----:B------:R-:W-:-:S04]  /*0e40*/  FFMA R13, R12, -R7, R3 ;  /* 0x800000070c0d7223 */ /* 0x000fc80000000003 */
[----:B------:R-:W-:Y:S01]  /*0e50*/  FFMA R0, R0, R13, R12 ;  /* 0x0000000d00007223 */ /* 0x000fe2000000000c */
[----:B-1----:R-:W-:Y:S06]  /*0e60*/  @!P0 BRA `(.L_x_23) ;  /* 0x0000000000108947 */ /* 0x002fec0003800000 */
[----:B------:R-:W-:Y:S01]  /*0e70*/  MOV R0, R3 ;  /* 0x0000000300007202 */ /* 0x000fe20000000f00 */
[----:B------:R-:W-:Y:S01]  /*0e80*/  IMAD.MOV.U32 R3, RZ, RZ, R7 ;  /* 0x000000ffff037224 */ /* 0x000fe200078e0007 */
[----:B------:R-:W-:-:S07]  /*0e90*/  MOV R12, 0xeb0 ;  /* 0x00000eb0000c7802 */ /* 0x000fce0000000f00 */
[----:B-----5:R-:W-:Y:S05]  /*0ea0*/  CALL.REL.NOINC `($__internal_1_$__cuda_sm3x_div_rn_noftz_f32_slowpath) ;  /* 0x0000000c00007944 */ /* 0x020fea0003c00000 */
.L_x_23:
[----:B------:R-:W-:Y:S05]  /*0eb0*/  BSYNC.RECONVERGENT B1 ;  /* 0x0000000000017941 */ /* 0x000fea0003800200 */
.L_x_22:
[C---:B------:R-:W-:Y:S02]  /*0ec0*/  @!P2 LEA R3, R11.reuse, R6, 0x2 ;  /* 0x000000060b03a211 */ /* 0x040fe400078e10ff */
[C---:B------:R-:W-:Y:S02]  /*0ed0*/  ISETP.NE.AND P0, PT, R11.reuse, UR14, PT ;  /* 0x0000000e0b007c0c */ /* 0x040fe4000bf05270 */
[----:B------:R-:W-:Y:S01]  /*0ee0*/  IADD3 R11, PT, PT, R11, 0x1, RZ ;  /* 0x000000010b0b7810 */ /* 0x000fe20007ffe0ff */
[----:B------:R1:W-:Y:S01]  /*0ef0*/  @!P2 STS [R3], R0 ;  /* 0x000000000300a388 */ /* 0x0003e20000000800 */
[----:B------:R-:W-:-:S09]  /*0f00*/  FMNMX R9, R0, R9, !PT ;  /* 0x0000000900097209 */ /* 0x000fd20007800000 */
[----:B-1----:R-:W-:Y:S05]  /*0f10*/  @P0 BRA `(.L_x_24) ;  /* 0xfffffff8007c0947 */ /* 0x002fea000383ffff */
[----:B------:R-:W-:Y:S01]  /*0f20*/  UISETP.GE.U32.AND UP0, UPT, UR14, 0x3, UPT ;  /* 0x000000030e00788c */ /* 0x000fe2000bf06070 */
[----:B-----5:R-:W-:Y:S01]  /*0f30*/  CS2R R10, SRZ ;  /* 0x00000000000a7805 */ /* 0x020fe2000001ff00 */
[----:B------:R-:W-:-:S07]  /*0f40*/  IMAD.MOV.U32 R3, RZ, RZ, RZ ;  /* 0x000000ffff037224 */ /* 0x000fce00078e00ff */
[----:B------:R-:W-:Y:S05]  /*0f50*/  BRA.U !UP0, `(.L_x_25) ;  /* 0x00000005081c7547 */ /* 0x000fea000b800000 */
[----:B------:R-:W-:Y:S02]  /*0f60*/  ISETP.NE.AND P1, PT, R2, RZ, PT ;  /* 0x000000ff0200720c */ /* 0x000fe40003f25270 */
[----:B------:R-:W-:Y:S01]  /*0f70*/  CS2R R10, SRZ ;  /* 0x00000000000a7805 */ /* 0x000fe2000001ff00 */
[----:B------:R-:W0:Y:S01]  /*0f80*/  LDCU UR11, c[0x0][0x3ac] ;  /* 0x00007580ff0b77ac */ /* 0x000e220008000800 */
[----:B------:R-:W-:-:S09]  /*0f90*/  NOP ;  /* 0x0000000000007918 */ /* 0x000fd20000000000 */
.L_x_26:
[----:B------:R-:W-:Y:S01]  /*0fa0*/  HFMA2 R12, -RZ, RZ, 0, 0 ;  /* 0x00000000ff0c7431 */ /* 0x000fe200000001ff */
[----:B------:R-:W-:Y:S01]  /*0fb0*/  LEA R15, R11, R6, 0x2 ;  /* 0x000000060b0f7211 */ /* 0x000fe200078e10ff */
[----:B------:R-:W-:Y:S01]  /*0fc0*/  IMAD.MOV.U32 R22, RZ, RZ, RZ ;  /* 0x000000ffff167224 */ /* 0x000fe200078e00ff */
[----:B------:R-:W-:Y:S01]  /*0fd0*/  MOV R0, RZ ;  /* 0x000000ff00007202 */ /* 0x000fe20000000f00 */
[----:B------:R-:W-:Y:S02]  /*0fe0*/  HFMA2 R16, -RZ, RZ, 0, 0 ;  /* 0x00000000ff107431 */ /* 0x000fe400000001ff */
[----:B------:R-:W-:Y:S01]  /*0ff0*/  IMAD.MOV.U32 R20, RZ, RZ, 0x3bbb989d ;  /* 0x3bbb989dff147424 */ /* 0x000fe200078e00ff */
[----:B------:R-:W-:Y:S01]  /*1000*/  MOV R18, 0x437c0000 ;  /* 0x437c000000127802 */ /* 0x000fe20000000f00 */
[----:B------:R-:W1:Y:S04]  /*1010*/  @!P1 LDS R22, [R15+0x4] ;  /* 0x000004000f169984 */ /* 0x000e680000000800 */
[----:B------:R-:W2:Y:S04]  /*1020*/  @!P1 LDS R12, [R15] ;  /* 0x000000000f0c9984 */ /* 0x000ea80000000800 */
[----:B------:R-:W-:Y:S04]  /*1030*/  @!P1 LDS R0, [R15+0x8] ;  /* 0x000008000f009984 */ /* 0x000fe80000000800 */
[----:B------:R3:W4:Y:S01]  /*1040*/  @!P1 LDS R16, [R15+0xc] ;  /* 0x00000c000f109984 */ /* 0x0007220000000800 */
[C---:B-1----:R-:W-:Y:S01]  /*1050*/  FADD R19, -R9.reuse, R22 ;  /* 0x0000001609137221 */ /* 0x042fe20000000100 */
[----:B--2---:R-:W-:-:S03]  /*1060*/  FADD R23, -R9, R12 ;  /* 0x0000000c09177221 */ /* 0x004fc60000000100 */
[-C--:B---3--:R-:W-:Y:S01]  /*1070*/  FFMA.SAT R15, R19, R20.reuse, 0.5 ;  /* 0x3f000000130f7423 */ /* 0x088fe20000002014 */
[----:B------:R-:W-:-:S04]  /*1080*/  FFMA.SAT R13, R23, R20, 0.5 ;  /* 0x3f000000170d7423 */ /* 0x000fc80000002014 */
[----:B------:R-:W-:Y:S01]  /*1090*/  FFMA.RM R14, R13, R18, 12582913 ;  /* 0x4b4000010d0e7423 */ /* 0x000fe20000004012 */
[----:B0-----:R-:W-:Y:S02]  /*10a0*/  IMAD R13, R11, UR11, R2 ;  /* 0x0000000b0b0d7c24 */ /* 0x001fe4000f8e0202 */
[----:B----4-:R-:W-:Y:S01]  /*10b0*/  FADD R16, -R9, R16 ;  /* 0x0000001009107221 */ /* 0x010fe20000000100 */
[----:B------:R-:W-:Y:S01]  /*10c0*/  IADD3 R11, PT, PT, R11, 0x4, RZ ;  /* 0x000000040b0b7810 */ /* 0x000fe20007ffe0ff */
[----:B------:R-:W-:Y:S01]  /*10d0*/  FADD R12, R14, -12583039 ;  /* 0xcb40007f0e0c7421 */ /* 0x000fe20000000000 */
[----:B------:R-:W-:Y:S01]  /*10e0*/  LEA R26, R13, R4, 0x2 ;  /* 0x000000040d1a7211 */ /* 0x000fe200078e10ff */
[----:B------:R-:W-:Y:S02]  /*10f0*/  FFMA.SAT R25, R16, R20, 0.5 ;  /* 0x3f00000010197423 */ /* 0x000fe40000002014 */
[----:B------:R-:W-:Y:S01]  /*1100*/  FFMA R12, R23, 1.4426950216293334961, -R12 ;  /* 0x3fb8aa3b170c7823 */ /* 0x000fe2000000080c */
[----:B------:R-:W-:Y:S01]  /*1110*/  ISETP.NE.AND P0, PT, R11, UR4, PT ;  /* 0x000000040b007c0c */ /* 0x000fe2000bf05270 */
[----:B------:R-:W0:Y:S02]  /*1120*/  LDS R13, [R26] ;  /* 0x000000001a0d7984 */ /* 0x000e240000000800 */
[----:B------:R-:W-:Y:S01]  /*1130*/  FFMA R23, R23, 1.925963033500011079e-08, R12 ;  /* 0x32a5706017177823 */ /* 0x000fe2000000000c */
[----:B------:R-:W-:Y:S01]  /*1140*/  FFMA.RM R12, R15, R18, 12582913 ;  /* 0x4b4000010f0c7423 */ /* 0x000fe20000004012 */
[----:B------:R-:W-:Y:S01]  /*1150*/  FADD R15, -R9, R0 ;  /* 0x00000000090f7221 */ /* 0x000fe20000000100 */
[----:B------:R-:W-:Y:S01]  /*1160*/  VIADD R21, R26, UR5 ;  /* 0x000000051a157c36 */ /* 0x000fe20008000000 */
[----:B------:R-:W1:Y:S01]  /*1170*/  LDS R0, [R26+UR5] ;  /* 0x000000051a007984 */ /* 0x000e620008000800 */
[C---:B------:R-:W-:Y:S01]  /*1180*/  FADD R24, R12.reuse, -12583039 ;  /* 0xcb40007f0c187421 */ /* 0x040fe20000000000 */
[----:B------:R-:W-:Y:S01]  /*1190*/  FFMA.SAT R17, R15, R20, 0.5 ;  /* 0x3f0000000f117423 */ /* 0x000fe20000002014 */
[----:B------:R-:W-:Y:S01]  /*11a0*/  IMAD.SHL.U32 R12, R12, 0x800000, RZ ;  /* 0x008000000c0c7824 */ /* 0x000fe200078e00ff */
[----:B------:R-:W-:Y:S01]  /*11b0*/  IADD3 R22, PT, PT, R21, UR5, RZ ;  /* 0x0000000515167c10 */ /* 0x000fe2000fffe0ff */
[----:B------:R-:W-:Y:S01]  /*11c0*/  FFMA R24, R19, 1.4426950216293334961, -R24 ;  /* 0x3fb8aa3b13187823 */ /* 0x000fe20000000818 */
[-C--:B------:R-:W-:Y:S01]  /*11d0*/  FFMA.RM R17, R17, R18.reuse, 12582913 ;  /* 0x4b40000111117423 */ /* 0x080fe20000004012 */
[----:B------:R-:W2:Y:S01]  /*11e0*/  LDS R21, [R21+UR5] ;  /* 0x0000000515157984 */ /* 0x000ea20008000800 */
[----:B------:R-:W-:Y:S01]  /*11f0*/  FFMA.RM R18, R25, R18, 12582913 ;  /* 0x4b40000119127423 */ /* 0x000fe20000004012 */
[----:B------:R-:W-:Y:S01]  /*1200*/  FFMA R19, R19, 1.925963033500011079e-08, R24 ;  /* 0x32a5706013137823 */ /* 0x000fe20000000018 */
[----:B------:R-:W-:Y:S01]  /*1210*/  FADD R24, R17, -12583039 ;  /* 0xcb40007f11187421 */ /* 0x000fe20000000000 */
[----:B------:R-:W3:Y:S01]  /*1220*/  LDS R22, [R22+UR5] ;  /* 0x0000000516167984 */ /* 0x000ee20008000800 */
[----:B------:R4:W5:Y:S01]  /*1230*/  MUFU.EX2 R20, R23 ;  /* 0x0000001700147308 */ /* 0x0009620000000800 */
[----:B------:R-:W-:Y:S01]  /*1240*/  FADD R25, R18, -12583039 ;  /* 0xcb40007f12197421 */ /* 0x000fe20000000000 */
[----:B------:R-:W-:-:S03]  /*1250*/  FFMA R24, R15, 1.4426950216293334961, -R24 ;  /* 0x3fb8aa3b0f187823 */ /* 0x000fc60000000818 */
[C---:B------:R-:W-:Y:S01]  /*1260*/  FFMA R25, R16.reuse, 1.4426950216293334961, -R25 ;  /* 0x3fb8aa3b10197823 */ /* 0x040fe20000000819 */
[----:B------:R-:W-:Y:S02]  /*1270*/  FFMA R15, R15, 1.925963033500011079e-08, R24 ;  /* 0x32a570600f0f7823 */ /* 0x000fe40000000018 */
[----:B------:R-:W0:Y:S01]  /*1280*/  MUFU.EX2 R19, R19 ;  /* 0x0000001300137308 */ /* 0x000e220000000800 */
[----:B------:R-:W-:Y:S01]  /*1290*/  FFMA R25, R16, 1.925963033500011079e-08, R25 ;  /* 0x32a5706010197823 */ /* 0x000fe20000000019 */
[----:B----4-:R-:W-:Y:S02]  /*12a0*/  SHF.L.U32 R23, R14, 0x17, RZ ;  /* 0x000000170e177819 */ /* 0x010fe400000006ff */
[----:B------:R-:W-:-:S04]  /*12b0*/  SHF.L.U32 R16, R17, 0x17, RZ ;  /* 0x0000001711107819 */ /* 0x000fc800000006ff */
[----:B------:R-:W4:Y:S01]  /*12c0*/  MUFU.EX2 R15, R15 ;  /* 0x0000000f000f7308 */ /* 0x000f220000000800 */
[----:B-----5:R-:W-:-:S04]  /*12d0*/  FMUL R23, R23, R20 ;  /* 0x0000001417177220 */ /* 0x020fc80000400000 */
[C---:B------:R-:W-:Y:S01]  /*12e0*/  FADD R20, R23.reuse, R3 ;  /* 0x0000000317147221 */ /* 0x040fe20000000000 */
[----:B------:R-:W-:Y:S01]  /*12f0*/  SHF.L.U32 R3, R18, 0x17, RZ ;  /* 0x0000001712037819 */ /* 0x000fe200000006ff */
[----:B0-----:R-:W-:Y:S01]  /*1300*/  FFMA R10, R23, R13, R10 ;  /* 0x0000000d170a7223 */ /* 0x001fe2000000000a */
[----:B------:R-:W0:Y:S01]  /*1310*/  MUFU.EX2 R14, R25 ;  /* 0x00000019000e7308 */ /* 0x000e220000000800 */
[----:B------:R-:W-:Y:S01]  /*1320*/  FMUL R19, R12, R19 ;  /* 0x000000130c137220 */ /* 0x000fe20000400000 */
[----:B----4-:R-:W-:-:S03]  /*1330*/  FMUL R16, R16, R15 ;  /* 0x0000000f10107220 */ /* 0x010fc60000400000 */
[----:B------:R-:W-:Y:S01]  /*1340*/  FADD R15, R20, R19 ;  /* 0x00000013140f7221 */ /* 0x000fe20000000000 */
[----:B-1----:R-:W-:-:S03]  /*1350*/  FFMA R19, R19, R0, R10 ;  /* 0x0000000013137223 */ /* 0x002fc6000000000a */
[----:B------:R-:W-:Y:S01]  /*1360*/  FADD R0, R15, R16 ;  /* 0x000000100f007221 */ /* 0x000fe20000000000 */
[----:B--2---:R-:W-:Y:S01]  /*1370*/  FFMA R10, R16, R21, R19 ;  /* 0x00000015100a7223 */ /* 0x004fe20000000013 */
[----:B0-----:R-:W-:-:S04]  /*1380*/  FMUL R13, R3, R14 ;  /* 0x0000000e030d7220 */ /* 0x001fc80000400000 */
[----:B------:R-:W-:Y:S01]  /*1390*/  FADD R3, R0, R13 ;  /* 0x0000000d00037221 */ /* 0x000fe20000000000 */
[----:B---3--:R-:W-:Y:S01]  /*13a0*/  FFMA R10, R13, R22, R10 ;  /* 0x000000160d0a7223 */ /* 0x008fe2000000000a */
[----:B------:R-:W-:Y:S06]  /*13b0*/  @P0 BRA `(.L_x_26) ;  /* 0xfffffff800f80947 */ /* 0x000fec000383ffff */
[----:B------:R-:W-:-:S07]  /*13c0*/  IMAD.U32 R11, RZ, RZ, UR4 ;  /* 0x00000004ff0b7e24 */ /* 0x000fce000f8e00ff */
.L_x_25:
[----:B------:R-:W-:-:S04]  /*13d0*/  UIADD3 UR11, UPT, UPT, UR14, 0x1, URZ ;  /* 0x000000010e0b7890 */ /* 0x000fc8000fffe0ff */
[----:B------:R-:W-:-:S09]  /*13e0*/  ULOP3.LUT UP0, URZ, UR11, 0x3, URZ, 0xc0, !UPT ;  /* 0x000000030bff7892 */ /* 0x000fd2000f80c0ff */
[----:B------:R-:W-:Y:S05]  /*13f0*/  BRA.U !UP0, `(.L_x_27) ;  /* 0x0000000108f87547 */ /* 0x000fea000b800000 */
[----:B------:R-:W-:Y:S02]  /*1400*/  ULOP3.LUT UP0, URZ, UR14, 0x3, URZ, 0xc0, !UPT ;  /* 0x000000030eff7892 */ /* 0x000fe4000f80c0ff */
[----:B------:R-:W-:-:S04]  /*1410*/  ULOP3.LUT UR11, UR14, 0x1, URZ, 0xc0, !UPT ;  /* 0x000000010e0b7892 */ /* 0x000fc8000f8ec0ff */
[----:B------:R-:W-:-:S03]  /*1420*/  UISETP.NE.U32.AND UP1, UPT, UR11, 0x1, UPT ;  /* 0x000000010b00788c */ /* 0x000fc6000bf25070 */
[----:B------:R-:W-:Y:S08]  /*1430*/  BRA.U !UP0, `(.L_x_28) ;  /* 0x0000000108907547 */ /* 0x000ff0000b800000 */
[----:B------:R-:W-:Y:S01]  /*1440*/  ISETP.NE.AND P0, PT, R2, RZ, PT ;  /* 0x000000ff0200720c */ /* 0x000fe20003f05270 */
[----:B------:R-:W-:Y:S01]  /*1450*/  HFMA2 R0, -RZ, RZ, 0, 0 ;  /* 0x00000000ff007431 */ /* 0x000fe200000001ff */
[----:B------:R-:W-:Y:S01]  /*1460*/  LEA R15, R11, R6, 0x2 ;  /* 0x000000060b0f7211 */ /* 0x000fe200078e10ff */
[----:B------:R-:W0:Y:S01]  /*1470*/  LDCU UR11, c[0x0][0x3ac] ;  /* 0x00007580ff0b77ac */ /* 0x000e220008000800 */
[----:B------:R-:W-:Y:S01]  /*1480*/  MOV R14, RZ ;  /* 0x000000ff000e7202 */ /* 0x000fe20000000f00 */
[----:B------:R-:W-:Y:S02]  /*1490*/  HFMA2 R19, -RZ, RZ, 3.7421875, 0 ;  /* 0x437c0000ff137431 */ /* 0x000fe400000001ff */
[----:B------:R-:W-:-:S06]  /*14a0*/  IMAD.MOV.U32 R17, RZ, RZ, 0x3bbb989d ;  /* 0x3bbb989dff117424 */ /* 0x000fcc00078e00ff */
[----:B------:R-:W1:Y:S04]  /*14b0*/  @!P0 LDS R0, [R15] ;  /* 0x000000000f008984 */ /* 0x000e680000000800 */
[----:B------:R-:W2:Y:S01]  /*14c0*/  @!P0 LDS R14, [R15+0x4] ;  /* 0x000004000f0e8984 */ /* 0x000ea20000000800 */
[C---:B0-----:R-:W-:Y:S01]  /*14d0*/  IMAD R13, R11.reuse, UR11, R2 ;  /* 0x0000000b0b0d7c24 */ /* 0x041fe2000f8e0202 */
[----:B------:R-:W-:-:S04]  /*14e0*/  IADD3 R11, PT, PT, R11, 0x2, RZ ;  /* 0x000000020b0b7810 */ /* 0x000fc80007ffe0ff */
[----:B------:R-:W-:-:S05]  /*14f0*/  LEA R18, R13, R4, 0x2 ;  /* 0x000000040d127211 */ /* 0x000fca00078e10ff */
[----:B------:R-:W0:Y:S01]  /*1500*/  LDS R13, [R18] ;  /* 0x00000000120d7984 */ /* 0x000e220000000800 */
[C---:B-1----:R-:W-:Y:S01]  /*1510*/  FADD R12, -R9.reuse, R0 ;  /* 0x00000000090c7221 */ /* 0x042fe20000000100 */
[----:B--2---:R-:W-:-:S03]  /*1520*/  FADD R16, -R9, R14 ;  /* 0x0000000e09107221 */ /* 0x004fc60000000100 */
[-C--:B------:R-:W-:Y:S01]  /*1530*/  FFMA.SAT R0, R12, R17.reuse, 0.5 ;  /* 0x3f0000000c007423 */ /* 0x080fe20000002011 */
[----:B------:R-:W-:-:S03]  /*1540*/  FFMA.SAT R17, R16, R17, 0.5 ;  /* 0x3f00000010117423 */ /* 0x000fc60000002011 */
[-C--:B------:R-:W-:Y:S02]  /*1550*/  FFMA.RM R14, R0, R19.reuse, 12582913 ;  /* 0x4b400001000e7423 */ /* 0x080fe40000004013 */
[----:B------:R-:W1:Y:S01]  /*1560*/  LDS R0, [R18+UR5] ;  /* 0x0000000512007984 */ /* 0x000e620008000800 */
[----:B------:R-:W-:Y:S01]  /*1570*/  FFMA.RM R17, R17, R19, 12582913 ;  /* 0x4b40000111117423 */ /* 0x000fe20000004013 */
[C---:B------:R-:W-:Y:S01]  /*1580*/  FADD R15, R14.reuse, -12583039 ;  /* 0xcb40007f0e0f7421 */ /* 0x040fe20000000000 */
[----:B------:R-:W-:Y:S02]  /*1590*/  SHF.L.U32 R14, R14, 0x17, RZ ;  /* 0x000000170e0e7819 */ /* 0x000fe400000006ff */
[----:B------:R-:W-:Y:S01]  /*15a0*/  FADD R19, R17, -12583039 ;  /* 0xcb40007f11137421 */ /* 0x000fe20000000000 */
[----:B------:R-:W-:-:S03]  /*15b0*/  FFMA R15, R12, 1.4426950216293334961, -R15 ;  /* 0x3fb8aa3b0c0f7823 */ /* 0x000fc6000000080f */
[----:B------:R-:W-:Y:S01]  /*15c0*/  FFMA R19, R16, 1.4426950216293334961, -R19 ;  /* 0x3fb8aa3b10137823 */ /* 0x000fe20000000813 */
[----:B------:R-:W-:Y:S01]  /*15d0*/  FFMA R15, R12, 1.925963033500011079e-08, R15 ;  /* 0x32a570600c0f7823 */ /* 0x000fe2000000000f */
[----:B------:R-:W-:Y:S02]  /*15e0*/  IMAD.SHL.U32 R12, R17, 0x800000, RZ ;  /* 0x00800000110c7824 */ /* 0x000fe400078e00ff */
[----:B------:R-:W-:-:S03]  /*15f0*/  FFMA R19, R16, 1.925963033500011079e-08, R19 ;  /* 0x32a5706010137823 */ /* 0x000fc60000000013 */
[----:B------:R-:W2:Y:S08]  /*1600*/  MUFU.EX2 R15, R15 ;  /* 0x0000000f000f7308 */ /* 0x000eb00000000800 */
[----:B------:R-:W3:Y:S01]  /*1610*/  MUFU.EX2 R19, R19 ;  /* 0x0000001300137308 */ /* 0x000ee20000000800 */
[----:B--2---:R-:W-:-:S04]  /*1620*/  FMUL R17, R14, R15 ;  /* 0x0000000f0e117220 */ /* 0x004fc80000400000 */
[----:B0-----:R-:W-:Y:S01]  /*1630*/  FFMA R10, R17, R13, R10 ;  /* 0x0000000d110a7223 */ /* 0x001fe2000000000a */
[----:B---3--:R-:W-:Y:S01]  /*1640*/  FMUL R21, R12, R19 ;  /* 0x000000130c157220 */ /* 0x008fe20000400000 */
[----:B------:R-:W-:-:S03]  /*1650*/  FADD R12, R3, R17 ;  /* 0x00000011030c7221 */ /* 0x000fc60000000000 */
[----:B-1----:R-:W-:Y:S01]  /*1660*/  FFMA R10, R21, R0, R10 ;  /* 0x00000000150a7223 */ /* 0x002fe2000000000a */
[----:B------:R-:W-:-:S07]  /*1670*/  FADD R3, R12, R21 ;  /* 0x000000150c037221 */ /* 0x000fce0000000000 */
.L_x_28:
[----:B------:R-:W-:Y:S05]  /*1680*/  BRA.U !UP1, `(.L_x_27) ;  /* 0x0000000109547547 */ /* 0x000fea000b800000 */
[----:B------:R-:W-:Y:S01]  /*1690*/  ISETP.NE.AND P0, PT, R2, RZ, PT ;  /* 0x000000ff0200720c */ /* 0x000fe20003f05270 */
[----:B------:R-:W0:Y:S01]  /*16a0*/  LDCU UR11, c[0x0][0x3ac] ;  /* 0x00007580ff0b77ac */ /* 0x000e220008000800 */
[----:B------:R-:W-:Y:S01]  /*16b0*/  MOV R0, RZ ;  /* 0x000000ff00007202 */ /* 0x000fe20000000f00 */
[----:B------:R-:W-:Y:S02]  /*16c0*/  HFMA2 R14, -RZ, RZ, 3.7421875, 0 ;  /* 0x437c0000ff0e7431 */ /* 0x000fe400000001ff */
[----:B------:R-:W-:-:S08]  /*16d0*/  IMAD.MOV.U32 R15, RZ, RZ, 0x3bbb989d ;  /* 0x3bbb989dff0f7424 */ /* 0x000fd000078e00ff */
[----:B------:R-:W-:-:S05]  /*16e0*/  @!P0 LEA R12, R11, R6, 0x2 ;  /* 0x000000060b0c8211 */ /* 0x000fca00078e10ff */
[----:B------:R-:W1:Y:S01]  /*16f0*/  @!P0 LDS R0, [R12] ;  /* 0x000000000c008984 */ /* 0x000e620000000800 */
[----:B0-----:R-:W-:-:S05]  /*1700*/  IMAD R11, R11, UR11, R2 ;  /* 0x0000000b0b0b7c24 */ /* 0x001fca000f8e0202 */
[----:B------:R-:W-:-:S06]  /*1710*/  LEA R13, R11, R4, 0x2 ;  /* 0x000000040b0d7211 */ /* 0x000fcc00078e10ff */
[----:B------:R-:W0:Y:S01]  /*1720*/  LDS R13, [R13] ;  /* 0x000000000d0d7984 */ /* 0x000e220000000800 */
[----:B-1----:R-:W-:-:S04]  /*1730*/  FADD R0, -R9, R0 ;  /* 0x0000000009007221 */ /* 0x002fc80000000100 */
[----:B------:R-:W-:-:S04]  /*1740*/  FFMA.SAT R9, R0, R15, 0.5 ;  /* 0x3f00000000097423 */ /* 0x000fc8000000200f */
[----:B------:R-:W-:-:S04]  /*1750*/  FFMA.RM R9, R9, R14, 12582913 ;  /* 0x4b40000109097423 */ /* 0x000fc8000000400e */
[C---:B------:R-:W-:Y:S01]  /*1760*/  FADD R11, R9.reuse, -12583039 ;  /* 0xcb40007f090b7421 */ /* 0x040fe20000000000 */
[----:B------:R-:W-:-:S03]  /*1770*/  SHF.L.U32 R9, R9, 0x17, RZ ;  /* 0x0000001709097819 */ /* 0x000fc600000006ff */
[----:B------:R-:W-:-:S04]  /*1780*/  FFMA R11, R0, 1.4426950216293334961, -R11 ;  /* 0x3fb8aa3b000b7823 */ /* 0x000fc8000000080b */
[----:B------:R-:W-:-:S04]  /*1790*/  FFMA R11, R0, 1.925963033500011079e-08, R11 ;  /* 0x32a57060000b7823 */ /* 0x000fc8000000000b */
[----:B------:R-:W1:Y:S02]  /*17a0*/  MUFU.EX2 R0, R11 ;  /* 0x0000000b00007308 */ /* 0x000e640000000800 */
[----:B-1----:R-:W-:-:S04]  /*17b0*/  FMUL R9, R9, R0 ;  /* 0x0000000009097220 */ /* 0x002fc80000400000 */
[----:B------:R-:W-:Y:S01]  /*17c0*/  FADD R3, R3, R9 ;  /* 0x0000000903037221 */ /* 0x000fe20000000000 */
[----:B0-----:R-:W-:-:S07]  /*17d0*/  FFMA R10, R9, R13, R10 ;  /* 0x0000000d090a7223 */ /* 0x001fce000000000a */
.L_x_27:
[----:B------:R-:W0:Y:S01]  /*17e0*/  MUFU.RCP R0, R3 ;  /* 0x0000000300007308 */ /* 0x000e220000001000 */
[----:B------:R-:W-:Y:S07]  /*17f0*/  BSSY.RECONVERGENT B1, `(.L_x_29) ;  /* 0x000000c000017945 */ /* 0x000fee0003800200 */
[----:B------:R-:W1:Y:S01]  /*1800*/  FCHK P0, R10, R3 ;  /* 0x000000030a007302 */ /* 0x000e620000000000 */
[----:B0-----:R-:W-:-:S04]  /*1810*/  FFMA R9, R0, -R3, 1 ;  /* 0x3f80000000097423 */ /* 0x001fc80000000803 */
[----:B------:R-:W-:-:S04]  /*1820*/  FFMA R0, R0, R9, R0 ;  /* 0x0000000900007223 */ /* 0x000fc80000000000 */
[----:B------:R-:W-:-:S04]  /*1830*/  FFMA R9, R0, R10, RZ ;  /* 0x0000000a00097223 */ /* 0x000fc800000000ff */
[----:B------:R-:W-:-:S04]  /*1840*/  FFMA R12, R9, -R3, R10 ;  /* 0x80000003090c7223 */ /* 0x000fc8000000000a */
[----:B------:R-:W-:Y:S01]  /*1850*/  FFMA R13, R0, R12, R9 ;  /* 0x0000000c000d7223 */ /* 0x000fe20000000009 */
[----:B-1----:R-:W-:Y:S06]  /*1860*/  @!P0 BRA `(.L_x_30) ;  /* 0x0000000000108947 */ /* 0x002fec0003800000 */
[----:B------:R-:W-:Y:S01]  /*1870*/  IMAD.MOV.U32 R0, RZ, RZ, R10 ;  /* 0x000000ffff007224 */ /* 0x000fe200078e000a */
[----:B------:R-:W-:-:S07]  /*1880*/  MOV R12, 0x18a0 ;  /* 0x000018a0000c7802 */ /* 0x000fce0000000f00 */
[----:B------:R-:W-:Y:S05]  /*1890*/  CALL.REL.NOINC `($__internal_1_$__cuda_sm3x_div_rn_noftz_f32_slowpath) ;  /* 0x0000000000847944 */ /* 0x000fea0003c00000 */
[----:B------:R-:W-:-:S07]  /*18a0*/  MOV R13, R0 ;  /* 0x00000000000d7202 */ /* 0x000fce0000000f00 */
.L_x_30:
[----:B------:R-:W-:Y:S05]  /*18b0*/  BSYNC.RECONVERGENT B1 ;  /* 0x0000000000017941 */ /* 0x000fea0003800200 */
.L_x_29:
[----:B------:R-:W0:Y:S01]  /*18c0*/  LDC.64 R10, c[0x0][0x380] ;  /* 0x0000e000ff0a7b82 */ /* 0x000e220000000a00 */
[----:B------:R-:W1:Y:S01]  /*18d0*/  LDCU UR11, c[0x0][0x3ac] ;  /* 0x00007580ff0b77ac */ /* 0x000e620008000800 */
[----:B------:R-:W-:-:S04]  /*18e0*/  IADD3 R2, PT, PT, R2, UR15, RZ ;  /* 0x0000000f02027c10 */ /* 0x000fc8000fffe0ff */
[----:B-1----:R-:W-:Y:S01]  /*18f0*/  ISETP.GE.AND P0, PT, R2, UR11, PT ;  /* 0x0000000b02007c0c */ /* 0x002fe2000bf06270 */
[----:B0-----:R-:W-:-:S05]  /*1900*/  IMAD.WIDE R8, R8, 0x4, R10 ;  /* 0x0000000408087825 */ /* 0x001fca00078e020a */
[----:B------:R1:W-:Y:S07]  /*1910*/  STG.E desc[UR12][R8.64], R13 ;  /* 0x0000000d08007986 */ /* 0x0003ee000c10190c */
[----:B------:R-:W-:Y:S05]  /*1920*/  @!P0 BRA `(.L_x_31) ;  /* 0xffffffec00dc8947 */ /* 0x000fea000383ffff */
[----:B------:R-:W-:Y:S05]  /*1930*/  BSYNC.RECONVERGENT B0 ;  /* 0x0000000000007941 */ /* 0x000fea0003800200 */
.L_x_16:
[----:B------:R-:W-:Y:S05]  /*1940*/  EXIT ;  /* 0x000000000000794d */ /* 0x000fea0003800000 */
        .weak           $__internal_0_$__cuda_sm20_sqrt_rn_f32_slowpath
        .type           $__internal_0_$__cuda_sm20_sqrt_rn_f32_slowpath,@function
        .size           $__internal_0_$__cuda_sm20_sqrt_rn_f32_slowpath,($__internal_1_$__cuda_sm3x_div_rn_noftz_f32_slowpath - $__internal_0_$__cuda_sm20_sqrt_rn_f32_slowpath)
$__internal_0_$__cuda_sm20_sqrt_rn_f32_slowpath:
[----:B------:R-:W-:-:S13]  /*1950*/  LOP3.LUT P0, RZ, R19, 0x7fffffff, RZ, 0xc0, !PT ;  /* 0x7fffffff13ff7812 */ /* 0x000fda000780c0ff */
[----:B------:R-:W-:Y:S05]  /*1960*/  @!P0 BRA `(.L_x_32) ;  /* 0x0000000000448947 */ /* 0x000fea0003800000 */
[----:B------:R-:W-:Y:S02]  /*1970*/  FSETP.GEU.FTZ.AND P0, PT, R19, RZ, PT ;  /* 0x000000ff1300720b */ /* 0x000fe40003f1e000 */
[----:B------:R-:W-:-:S11]  /*1980*/  MOV R0, R19 ;  /* 0x0000001300007202 */ /* 0x000fd60000000f00 */
[----:B------:R-:W-:Y:S01]  /*1990*/  @!P0 IMAD.MOV.U32 R19, RZ, RZ, 0x7fffffff ;  /* 0x7fffffffff138424 */ /* 0x000fe200078e00ff */
[----:B------:R-:W-:Y:S06]  /*19a0*/  @!P0 BRA `(.L_x_32) ;  /* 0x0000000000348947 */ /* 0x000fec0003800000 */
[----:B------:R-:W-:-:S13]  /*19b0*/  FSETP.GTU.FTZ.AND P0, PT, |R0|, +INF , PT ;  /* 0x7f8000000000780b */ /* 0x000fda0003f1c200 */
[----:B------:R-:W-:Y:S01]  /*19c0*/  @P0 FADD.FTZ R19, R0, 1 ;  /* 0x3f80000000130421 */ /* 0x000fe20000010000 */
[----:B------:R-:W-:Y:S06]  /*19d0*/  @P0 BRA `(.L_x_32) ;  /* 0x0000000000280947 */ /* 0x000fec0003800000 */
[----:B------:R-:W-:-:S13]  /*19e0*/  FSETP.NEU.FTZ.AND P0, PT, |R0|, +INF , PT ;  /* 0x7f8000000000780b */ /* 0x000fda0003f1d200 */
[----:B------:R-:W-:Y:S01]  /*19f0*/  @P0 FFMA R3, R0, 1.84467440737095516160e+19, RZ ;  /* 0x5f80000000030823 */ /* 0x000fe200000000ff */
[----:B------:R-:W-:-:S03]  /*1a00*/  @!P0 MOV R19, R0 ;  /* 0x0000000000138202 */ /* 0x000fc60000000f00 */
[----:B------:R-:W0:Y:S02]  /*1a10*/  @P0 MUFU.RSQ R8, R3 ;  /* 0x0000000300080308 */ /* 0x000e240000001400 */
[----:B0-----:R-:W-:Y:S01]  /*1a20*/  @P0 FMUL.FTZ R10, R3, R8 ;  /* 0x00000008030a0220 */ /* 0x001fe20000410000 */
[----:B------:R-:W-:-:S03]  /*1a30*/  @P0 FMUL.FTZ R8, R8, 0.5 ;  /* 0x3f00000008080820 */ /* 0x000fc60000410000 */
[----:B------:R-:W-:-:S04]  /*1a40*/  @P0 FADD.FTZ R7, -R10, -RZ ;  /* 0x800000ff0a070221 */ /* 0x000fc80000010100 */
[----:B------:R-:W-:-:S04]  /*1a50*/  @P0 FFMA R7, R10, R7, R3 ;  /* 0x000000070a070223 */ /* 0x000fc80000000003 */
[----:B------:R-:W-:-:S04]  /*1a60*/  @P0 FFMA R7, R7, R8, R10 ;  /* 0x0000000807070223 */ /* 0x000fc8000000000a */
[----:B------:R-:W-:-:S07]  /*1a70*/  @P0 FMUL.FTZ R19, R7, 2.3283064365386962891e-10 ;  /* 0x2f80000007130820 */ /* 0x000fce0000410000 */
.L_x_32:
[----:B------:R-:W-:Y:S01]  /*1a80*/  HFMA2 R9, -RZ, RZ, 0, 0 ;  /* 0x00000000ff097431 */ /* 0x000fe200000001ff */
[----:B------:R-:W-:-:S04]  /*1a90*/  MOV R8, R11 ;  /* 0x0000000b00087202 */ /* 0x000fc80000000f00 */
[----:B------:R-:W-:Y:S05]  /*1aa0*/  RET.REL.NODEC R8 `(_Z22flash_attention_kernelPfPKfS1_S1_iiii) ;  /* 0xffffffe408547950 */ /* 0x000fea0003c3ffff */
        .weak           $__internal_1_$__cuda_sm3x_div_rn_noftz_f32_slowpath
        .type           $__internal_1_$__cuda_sm3x_div_rn_noftz_f32_slowpath,@function
        .size           $__internal_1_$__cuda_sm3x_div_rn_noftz_f32_slowpath,(.L_x_321 - $__internal_1_$__cuda_sm3x_div_rn_noftz_f32_slowpath)
$__internal_1_$__cuda_sm3x_div_rn_noftz_f32_slowpath:
[----:B------:R-:W-:Y:S01]  /*1ab0*/  SHF.R.U32.HI R14, RZ, 0x17, R3 ;  /* 0x00000017ff0e7819 */ /* 0x000fe20000011603 */
[----:B------:R-:W-:Y:S01]  /*1ac0*/  BSSY.RECONVERGENT B2, `(.L_x_33) ;  /* 0x0000062000027945 */ /* 0x000fe20003800200 */
[----:B------:R-:W-:Y:S02]  /*1ad0*/  SHF.R.U32.HI R13, RZ, 0x17, R0 ;  /* 0x00000017ff0d7819 */ /* 0x000fe40000011600 */
[----:B------:R-:W-:Y:S02]  /*1ae0*/  LOP3.LUT R14, R14, 0xff, RZ, 0xc0, !PT ;  /* 0x000000ff0e0e7812 */ /* 0x000fe400078ec0ff */
[----:B------:R-:W-:-:S03]  /*1af0*/  LOP3.LUT R15, R13, 0xff, RZ, 0xc0, !PT ;  /* 0x000000ff0d0f7812 */ /* 0x000fc600078ec0ff */
[----:B------:R-:W-:Y:S01]  /*1b00*/  VIADD R17, R14, 0xffffffff ;  /* 0xffffffff0e117836 */ /* 0x000fe20000000000 */
[----:B------:R-:W-:-:S04]  /*1b10*/  IADD3 R16, PT, PT, R15, -0x1, RZ ;  /* 0xffffffff0f107810 */ /* 0x000fc80007ffe0ff */
[----:B------:R-:W-:-:S04]  /*1b20*/  ISETP.GT.U32.AND P0, PT, R17, 0xfd, PT ;  /* 0x000000fd1100780c */ /* 0x000fc80003f04070 */
[----:B------:R-:W-:-:S13]  /*1b30*/  ISETP.GT.U32.OR P0, PT, R16, 0xfd, P0 ;  /* 0x000000fd1000780c */ /* 0x000fda0000704470 */
[----:B------:R-:W-:Y:S01]  /*1b40*/  @!P0 MOV R13, RZ ;  /* 0x000000ff000d8202 */ /* 0x000fe20000000f00 */
[----:B------:R-:W-:Y:S06]  /*1b50*/  @!P0 BRA `(.L_x_34) ;  /* 0x00000000005c8947 */ /* 0x000fec0003800000 */
[----:B------:R-:W-:Y:S02]  /*1b60*/  FSETP.GTU.FTZ.AND P0, PT, |R0|, +INF , PT ;  /* 0x7f8000000000780b */ /* 0x000fe40003f1c200 */
[----:B------:R-:W-:-:S04]  /*1b70*/  FSETP.GTU.FTZ.AND P1, PT, |R3|, +INF , PT ;  /* 0x7f8000000300780b */ /* 0x000fc80003f3c200 */
[----:B------:R-:W-:-:S13]  /*1b80*/  PLOP3.LUT P0, PT, P0, P1, PT, 0xf8, 0x8f ;  /* 0x00000000008f781c */ /* 0x000fda0000703f70 */
[----:B------:R-:W-:Y:S05]  /*1b90*/  @P0 BRA `(.L_x_35) ;  /* 0x00000004004c0947 */ /* 0x000fea0003800000 */
[----:B------:R-:W-:-:S13]  /*1ba0*/  LOP3.LUT P0, RZ, R3, 0x7fffffff, R0, 0xc8, !PT ;  /* 0x7fffffff03ff7812 */ /* 0x000fda000780c800 */
[----:B------:R-:W-:Y:S05]  /*1bb0*/  @!P0 BRA `(.L_x_36) ;  /* 0x00000004003c8947 */ /* 0x000fea0003800000 */
[C---:B------:R-:W-:Y:S02]  /*1bc0*/  FSETP.NEU.FTZ.AND P3, PT, |R0|.reuse, +INF , PT ;  /* 0x7f8000000000780b */ /* 0x040fe40003f7d200 */
[----:B------:R-:W-:Y:S02]  /*1bd0*/  FSETP.NEU.FTZ.AND P1, PT, |R3|, +INF , PT ;  /* 0x7f8000000300780b */ /* 0x000fe40003f3d200 */
[----:B------:R-:W-:-:S11]  /*1be0*/  FSETP.NEU.FTZ.AND P0, PT, |R0|, +INF , PT ;  /* 0x7f8000000000780b */ /* 0x000fd60003f1d200 */
[----:B------:R-:W-:Y:S05]  /*1bf0*/  @!P1 BRA !P3, `(.L_x_36) ;  /* 0x00000004002c9947 */ /* 0x000fea0005800000 */
[----:B------:R-:W-:-:S04]  /*1c00*/  LOP3.LUT P3, RZ, R0, 0x7fffffff, RZ, 0xc0, !PT ;  /* 0x7fffffff00ff7812 */ /* 0x000fc8000786c0ff */
[----:B------:R-:W-:-:S13]  /*1c10*/  PLOP3.LUT P1, PT, P1, P3, PT, 0x2f, 0xf2 ;  /* 0x0000000000f2781c */ /* 0x000fda0000f26577 */
[----:B------:R-:W-:Y:S05]  /*1c20*/  @P1 BRA `(.L_x_37) ;  /* 0x0000000400181947 */ /* 0x000fea0003800000 */
[----:B------:R-:W-:-:S04]  /*1c30*/  LOP3.LUT P1, RZ, R3, 0x7fffffff, RZ, 0xc0, !PT ;  /* 0x7fffffff03ff7812 */ /* 0x000fc8000782c0ff */
[----:B------:R-:W-:-:S13]  /*1c40*/  PLOP3.LUT P0, PT, P0, P1, PT, 0x2f, 0xf2 ;  /* 0x0000000000f2781c */ /* 0x000fda0000702577 */
[----:B------:R-:W-:Y:S05]  /*1c50*/  @P0 BRA `(.L_x_38) ;  /* 0x0000000400000947 */ /* 0x000fea0003800000 */
[----:B------:R-:W-:Y:S02]  /*1c60*/  ISETP.GE.AND P0, PT, R16, RZ, PT ;  /* 0x000000ff1000720c */ /* 0x000fe40003f06270 */
[----:B------:R-:W-:-:S11]  /*1c70*/  ISETP.GE.AND P1, PT, R17, RZ, PT ;  /* 0x000000ff1100720c */ /* 0x000fd60003f26270 */
[----:B------:R-:W-:Y:S01]  /*1c80*/  @P0 MOV R13, RZ ;  /* 0x000000ff000d0202 */ /* 0x000fe20000000f00 */
[----:B------:R-:W-:Y:S02]  /*1c90*/  @!P0 IMAD.MOV.U32 R13, RZ, RZ, -0x40 ;  /* 0xffffffc0ff0d8424 */ /* 0x000fe400078e00ff */
[----:B------:R-:W-:Y:S01]  /*1ca0*/  @!P0 FFMA R0, R0, 1.84467440737095516160e+19, RZ ;  /* 0x5f80000000008823 */ /* 0x000fe200000000ff */
[----:B------:R-:W-:Y:S02]  /*1cb0*/  @!P1 FFMA R3, R3, 1.84467440737095516160e+19, RZ ;  /* 0x5f80000003039823 */ /* 0x000fe400000000ff */
[----:B------:R-:W-:-:S07]  /*1cc0*/  @!P1 IADD3 R13, PT, PT, R13, 0x40, RZ ;  /* 0x000000400d0d9810 */ /* 0x000fce0007ffe0ff */
.L_x_34:
[----:B------:R-:W-:Y:S01]  /*1cd0*/  LEA R16, R14, 0xc0800000, 0x17 ;  /* 0xc08000000e107811 */ /* 0x000fe200078eb8ff */
[----:B------:R-:W-:Y:S01]  /*1ce0*/  BSSY.RECONVERGENT B3, `(.L_x_39) ;  /* 0x0000036000037945 */ /* 0x000fe20003800200 */
[----:B------:R-:W-:Y:S02]  /*1cf0*/  IADD3 R15, PT, PT, R15, -0x7f, RZ ;  /* 0xffffff810f0f7810 */ /* 0x000fe40007ffe0ff */
[----:B------:R-:W-:-:S03]  /*1d00*/  IADD3 R16, PT, PT, -R16, R3, RZ ;  /* 0x0000000310107210 */ /* 0x000fc60007ffe1ff */
[C---:B------:R-:W-:Y:S01]  /*1d10*/  IMAD R0, R15.reuse, -0x800000, R0 ;  /* 0xff8000000f007824 */ /* 0x040fe200078e0200 */
[----:B------:R0:W1:Y:S01]  /*1d20*/  MUFU.RCP R3, R16 ;  /* 0x0000001000037308 */ /* 0x0000620000001000 */
[----:B------:R-:W-:Y:S01]  /*1d30*/  FADD.FTZ R17, -R16, -RZ ;  /* 0x800000ff10117221 */ /* 0x000fe20000010100 */
[----:B0-----:R-:W-:-:S05]  /*1d40*/  IADD3 R16, PT, PT, R15, 0x7f, -R14 ;  /* 0x0000007f0f107810 */ /* 0x001fca0007ffe80e */
[----:B------:R-:W-:Y:S02]  /*1d50*/  IMAD.IADD R13, R16, 0x1, R13 ;  /* 0x00000001100d7824 */ /* 0x000fe400078e020d */
[----:B-1----:R-:W-:-:S04]  /*1d60*/  FFMA R18, R3, R17, 1 ;  /* 0x3f80000003127423 */ /* 0x002fc80000000011 */
[----:B------:R-:W-:-:S04]  /*1d70*/  FFMA R3, R3, R18, R3 ;  /* 0x0000001203037223 */ /* 0x000fc80000000003 */
[----:B------:R-:W-:-:S04]  /*1d80*/  FFMA R18, R0, R3, RZ ;  /* 0x0000000300127223 */ /* 0x000fc800000000ff */
[----:B------:R-:W-:-:S04]  /*1d90*/  FFMA R19, R17, R18, R0 ;  /* 0x0000001211137223 */ /* 0x000fc80000000000 */
[----:B------:R-:W-:-:S04]  /*1da0*/  FFMA R18, R3, R19, R18 ;  /* 0x0000001303127223 */ /* 0x000fc80000000012 */
[----:B------:R-:W-:-:S04]  /*1db0*/  FFMA R17, R17, R18, R0 ;  /* 0x0000001211117223 */ /* 0x000fc80000000000 */
[----:B------:R-:W-:-:S05]  /*1dc0*/  FFMA R0, R3, R17, R18 ;  /* 0x0000001103007223 */ /* 0x000fca0000000012 */
[----:B------:R-:W-:-:S04]  /*1dd0*/  SHF.R.U32.HI R14, RZ, 0x17, R0 ;  /* 0x00000017ff0e7819 */ /* 0x000fc80000011600 */
[----:B------:R-:W-:-:S04]  /*1de0*/  LOP3.LUT R14, R14, 0xff, RZ, 0xc0, !PT ;  /* 0x000000ff0e0e7812 */ /* 0x000fc800078ec0ff */
[----:B------:R-:W-:-:S04]  /*1df0*/  IADD3 R19, PT, PT, R14, R13, RZ ;  /* 0x0000000d0e137210 */ /* 0x000fc80007ffe0ff */
[----:B------:R-:W-:-:S04]  /*1e00*/  IADD3 R14, PT, PT, R19, -0x1, RZ ;  /* 0xffffffff130e7810 */ /* 0x000fc80007ffe0ff */
[----:B------:R-:W-:-:S13]  /*1e10*/  ISETP.GE.U32.AND P0, PT, R14, 0xfe, PT ;  /* 0x000000fe0e00780c */ /* 0x000fda0003f06070 */
[----:B------:R-:W-:Y:S05]  /*1e20*/  @!P0 BRA `(.L_x_40) ;  /* 0x0000000000808947 */ /* 0x000fea0003800000 */
[----:B------:R-:W-:-:S13]  /*1e30*/  ISETP.GT.AND P0, PT, R19, 0xfe, PT ;  /* 0x000000fe1300780c */ /* 0x000fda0003f04270 */
[----:B------:R-:W-:Y:S05]  /*1e40*/  @P0 BRA `(.L_x_41) ;  /* 0x00000000006c0947 */ /* 0x000fea0003800000 */
[----:B------:R-:W-:-:S13]  /*1e50*/  ISETP.GE.AND P0, PT, R19, 0x1, PT ;  /* 0x000000011300780c */ /* 0x000fda0003f06270 */
[----:B------:R-:W-:Y:S05]  /*1e60*/  @P0 BRA `(.L_x_42) ;  /* 0x0000000000740947 */ /* 0x000fea0003800000 */
[----:B------:R-:W-:Y:S02]  /*1e70*/  ISETP.GE.AND P0, PT, R19, -0x18, PT ;  /* 0xffffffe81300780c */ /* 0x000fe40003f06270 */
[----:B------:R-:W-:-:S11]  /*1e80*/  LOP3.LUT R0, R0, 0x80000000, RZ, 0xc0, !PT ;  /* 0x8000000000007812 */ /* 0x000fd600078ec0ff */
[----:B------:R-:W-:Y:S05]  /*1e90*/  @!P0 BRA `(.L_x_42) ;  /* 0x0000000000688947 */ /* 0x000fea0003800000 */
[-CC-:B------:R-:W-:Y:S01]  /*1ea0*/  FFMA.RZ R13, R3, R17.reuse, R18.reuse ;  /* 0x00000011030d7223 */ /* 0x180fe2000000c012 */
[----:B------:R-:W-:Y:S01]  /*1eb0*/  IADD3 R16, PT, PT, R19, 0x20, RZ ;  /* 0x0000002013107810 */ /* 0x000fe20007ffe0ff */
[-CC-:B------:R-:W-:Y:S01]  /*1ec0*/  FFMA.RM R14, R3, R17.reuse, R18.reuse ;  /* 0x00000011030e7223 */ /* 0x180fe20000004012 */
[----:B------:R-:W-:Y:S02]  /*1ed0*/  ISETP.NE.AND P3, PT, R19, RZ, PT ;  /* 0x000000ff1300720c */ /* 0x000fe40003f65270 */
[----:B------:R-:W-:Y:S01]  /*1ee0*/  LOP3.LUT R15, R13, 0x7fffff, RZ, 0xc0, !PT ;  /* 0x007fffff0d0f7812 */ /* 0x000fe200078ec0ff */
[----:B------:R-:W-:Y:S01]  /*1ef0*/  FFMA.RP R13, R3, R17, R18 ;  /* 0x00000011030d7223 */ /* 0x000fe20000008012 */
[----:B------:R-:W-:Y:S01]  /*1f00*/  IMAD.MOV R3, RZ, RZ, -R19 ;  /* 0x000000ffff037224 */ /* 0x000fe200078e0a13 */
[----:B------:R-:W-:Y:S02]  /*1f10*/  ISETP.NE.AND P1, PT, R19, RZ, PT ;  /* 0x000000ff1300720c */ /* 0x000fe40003f25270 */
[----:B------:R-:W-:-:S02]  /*1f20*/  LOP3.LUT R15, R15, 0x800000, RZ, 0xfc, !PT ;  /* 0x008000000f0f7812 */ /* 0x000fc400078efcff */
[----:B------:R-:W-:Y:S02]  /*1f30*/  FSETP.NEU.FTZ.AND P0, PT, R13, R14, PT ;  /* 0x0000000e0d00720b */ /* 0x000fe40003f1d000 */
[----:B------:R-:W-:Y:S02]  /*1f40*/  SHF.L.U32 R16, R15, R16, RZ ;  /* 0x000000100f107219 */ /* 0x000fe400000006ff */
[----:B------:R-:W-:Y:S02]  /*1f50*/  SEL R14, R3, RZ, P3 ;  /* 0x000000ff030e7207 */ /* 0x000fe40001800000 */
[----:B------:R-:W-:Y:S02]  /*1f60*/  ISETP.NE.AND P1, PT, R16, RZ, P1 ;  /* 0x000000ff1000720c */ /* 0x000fe40000f25270 */
[----:B------:R-:W-:Y:S02]  /*1f70*/  SHF.R.U32.HI R14, RZ, R14, R15 ;  /* 0x0000000eff0e7219 */ /* 0x000fe4000001160f */
[----:B------:R-:W-:-:S02]  /*1f80*/  PLOP3.LUT P0, PT, P0, P1, PT, 0xf8, 0x8f ;  /* 0x00000000008f781c */ /* 0x000fc40000703f70 */
[----:B------:R-:W-:Y:S02]  /*1f90*/  SHF.R.U32.HI R16, RZ, 0x1, R14 ;  /* 0x00000001ff107819 */ /* 0x000fe4000001160e */
[----:B------:R-:W-:-:S04]  /*1fa0*/  SEL R3, RZ, 0x1, !P0 ;  /* 0x00000001ff037807 */ /* 0x000fc80004000000 */
[----:B------:R-:W-:-:S04]  /*1fb0*/  LOP3.LUT R3, R3, 0x1, R16, 0xf8, !PT ;  /* 0x0000000103037812 */ /* 0x000fc800078ef810 */
[----:B------:R-:W-:-:S04]  /*1fc0*/  LOP3.LUT R3, R3, R14, RZ, 0xc0, !PT ;  /* 0x0000000e03037212 */ /* 0x000fc800078ec0ff */
[----:B------:R-:W-:-:S04]  /*1fd0*/  IADD3 R3, PT, PT, R16, R3, RZ ;  /* 0x0000000310037210 */ /* 0x000fc80007ffe0ff */
[----:B------:R-:W-:Y:S01]  /*1fe0*/  LOP3.LUT R0, R3, R0, RZ, 0xfc, !PT ;  /* 0x0000000003007212 */ /* 0x000fe200078efcff */
[----:B------:R-:W-:Y:S06]  /*1ff0*/  BRA `(.L_x_42) ;  /* 0x0000000000107947 */ /* 0x000fec0003800000 */
.L_x_41:
[----:B------:R-:W-:-:S04]  /*2000*/  LOP3.LUT R0, R0, 0x80000000, RZ, 0xc0, !PT ;  /* 0x8000000000007812 */ /* 0x000fc800078ec0ff */
[----:B------:R-:W-:Y:S01]  /*2010*/  LOP3.LUT R0, R0, 0x7f800000, RZ, 0xfc, !PT ;  /* 0x7f80000000007812 */ /* 0x000fe200078efcff */
[----:B------:R-:W-:Y:S06]  /*2020*/  BRA `(.L_x_42) ;  /* 0x0000000000047947 */ /* 0x000fec0003800000 */
.L_x_40:
[----:B------:R-:W-:-:S07]  /*2030*/  LEA R0, R13, R0, 0x17 ;  /* 0x000000000d007211 */ /* 0x000fce00078eb8ff */
.L_x_42:
[----:B------:R-:W-:Y:S05]  /*2040*/  BSYNC.RECONVERGENT B3 ;  /* 0x0000000000037941 */ /* 0x000fea0003800200 */
.L_x_39:
[----:B------:R-:W-:Y:S05]  /*2050*/  BRA `(.L_x_43) ;  /* 0x0000000000207947 */ /* 0x000fea0003800000 */
.L_x_38:
[----:B------:R-:W-:-:S04]  /*2060*/  LOP3.LUT R0, R3, 0x80000000, R0, 0x48, !PT ;  /* 0x8000000003007812 */ /* 0x000fc800078e4800 */
[----:B------:R-:W-:Y:S01]  /*2070*/  LOP3.LUT R0, R0, 0x7f800000, RZ, 0xfc, !PT ;  /* 0x7f80000000007812 */ /* 0x000fe200078efcff */
[----:B------:R-:W-:Y:S06]  /*2080*/  BRA `(.L_x_43) ;  /* 0x0000000000147947 */ /* 0x000fec0003800000 */
.L_x_37:
[----:B------:R-:W-:Y:S01]  /*2090*/  LOP3.LUT R0, R3, 0x80000000, R0, 0x48, !PT ;  /* 0x8000000003007812 */ /* 0x000fe200078e4800 */
[----:B------:R-:W-:Y:S06]  /*20a0*/  BRA `(.L_x_43) ;  /* 0x00000000000c7947 */ /* 0x000fec0003800000 */
.L_x_36:
[----:B------:R-:W0:Y:S01]  /*20b0*/  MUFU.RSQ R0, -QNAN ;  /* 0xffc0000000007908 */ /* 0x000e220000001400 */
[----:B------:R-:W-:Y:S05]  /*20c0*/  BRA `(.L_x_43) ;  /* 0x0000000000047947 */ /* 0x000fea0003800000 */
.L_x_35:
[----:B------:R-:W-:-:S07]  /*20d0*/  FADD.FTZ R0, R0, R3 ;  /* 0x0000000300007221 */ /* 0x000fce0000010000 */
.L_x_43:
[----:B------:R-:W-:Y:S05]  /*20e0*/  BSYNC.RECONVERGENT B2 ;  /* 0x0000000000027941 */ /* 0x000fea0003800200 */
.L_x_33:
[----:B------:R-:W-:-:S04]  /*20f0*/  HFMA2 R13, -RZ, RZ, 0, 0 ;  /* 0x00000000ff0d7431 */ /* 0x000fc800000001ff */
[----:B0-----:R-:W-:Y:S05]  /*2100*/  RET.REL.NODEC R12 `(_Z22flash_attention_kernelPfPKfS1_S1_iiii) ;  /* 0xffffffdc0cbc7950 */ /* 0x001fea0003c3ffff */
.L_x_44:
        /* <DEDUP_REMOVED lines=15> */
.L_x_321:


//--------------------- .text._Z16attention_kernelPfPKfS1_S1_iiii --------------------------
	.section	.text._Z16attention_kernelPfPKfS1_S1_iiii,"ax",@progbits
	.align	128
        .global         _Z16attention_kernelPfPKfS1_S1_iiii
        .type           _Z16attention_kernelPfPKfS1_S1_iiii,@function
        .size           _Z16attention_kernelPfPKfS1_S1_iiii,(.L_x_323 - _Z16attention_kernelPfPKfS1_S1_iiii)
        .other          _Z16attention_kernelPfPKfS1_S1_iiii,@"STO_CUDA_ENTRY STV_DEFAULT"
_Z16attention_kernelPfPKfS1_S1_iiii:
.text._Z16attention_kernelPfPKfS1_S1_iiii:
[----:B------:R-:W0:Y:S01]  /*0000*/  LDC R1, c[0x0][0x37c] ;  /* 0x0000df00ff017b82 */ /* 0x000e220000000800 */
[----:B------:R-:W1:Y:S07]  /*0010*/  S2R R9, SR_TID.X ;  /* 0x0000000000097919 */ /* 0x000e6e0000002100 */
[----:B------:R-:W2:Y:S01]  /*0020*/  S2UR UR4, SR_CTAID.X ;  /* 0x00000000000479c3 */ /* 0x000ea20000002500 */
[----:B------:R-:W2:Y:S01]  /*0030*/  LDCU UR5, c[0x0][0x360] ;  /* 0x00006c00ff0577ac */ /* 0x000ea20008000800 */
[----:B0-----:R-:W-:-:S06]  /*0040*/  IADD3 R1, PT, PT, R1, -0x1000, RZ ;  /* 0xfffff00001017810 */ /* 0x001fcc0007ffe0ff */
[----:B------:R-:W0:Y:S01]  /*0050*/  LDC R12, c[0x0][0x3ac] ;  /* 0x0000eb00ff0c7b82 */ /* 0x000e220000000800 */
[----:B--2---:R-:W-:-:S06]  /*0060*/  UIMAD UR4, UR4, UR5, URZ ;  /* 0x00000005040472a4 */ /* 0x004fcc000f8e02ff */
[----:B-1----:R-:W-:-:S04]  /*0070*/  IADD3 R3, PT, PT, R9, UR4, RZ ;  /* 0x0000000409037c10 */ /* 0x002fc8000fffe0ff */
[----:B0-----:R-:W-:-:S13]  /*0080*/  ISETP.GE.AND P0, PT, R3, R12, PT ;  /* 0x0000000c0300720c */ /* 0x001fda0003f06270 */
[----:B------:R-:W-:Y:S05]  /*0090*/  @P0 EXIT ;  /* 0x000000000000094d */ /* 0x000fea0003800000 */
[----:B------:R-:W0:Y:S01]  /*00a0*/  S2UR UR6, SR_CTAID.Y ;  /* 0x00000000000679c3 */ /* 0x000e220000002600 */
[----:B------:R-:W1:Y:S01]  /*00b0*/  LDCU UR5, c[0x0][0x3a8] ;  /* 0x00007500ff0577ac */ /* 0x000e620008000800 */
[----:B------:R-:W-:Y:S01]  /*00c0*/  HFMA2 R6, -RZ, RZ, -25.71875, 3664 ;  /* 0xce6e6b28ff067431 */ /* 0x000fe200000001ff */
[----:B------:R-:W2:Y:S05]  /*00d0*/  LDCU.64 UR8, c[0x0][0x358] ;  /* 0x00006b00ff0877ac */ /* 0x000eaa0008000a00 */
[----:B------:R-:W3:Y:S01]  /*00e0*/  S2UR UR7, SR_CTAID.Z ;  /* 0x00000000000779c3 */ /* 0x000ee20000002700 */
[----:B-1----:R-:W-:Y:S02]  /*00f0*/  UISETP.GE.AND UP0, UPT, UR5, 0x1, UPT ;  /* 0x000000010500788c */ /* 0x002fe4000bf06270 */
[----:B------:R-:W-:-:S02]  /*0100*/  IMAD R10, R12, UR5, RZ ;  /* 0x000000050c0a7c24 */ /* 0x000fc4000f8e02ff */
[----:B0-----:R-:W-:Y:S02]  /*0110*/  IMAD R5, R12, UR6, R3 ;  /* 0x000000060c057c24 */ /* 0x001fe4000f8e0203 */
[----:B---3--:R-:W-:-:S05]  /*0120*/  IMAD R10, R10, UR7, RZ ;  /* 0x000000070a0a7c24 */ /* 0x008fca000f8e02ff */
[----:B------:R-:W-:Y:S01]  /*0130*/  IADD3 R4, PT, PT, R10, R5, RZ ;  /* 0x000000050a047210 */ /* 0x000fe20007ffe0ff */
[----:B--2---:R-:W-:Y:S06]  /*0140*/  BRA.U !UP0, `(.L_x_45) ;  /* 0x00000031082c7547 */ /* 0x004fec000b800000 */
[----:B------:R-:W-:Y:S01]  /*0150*/  ISETP.GE.AND P0, PT, R12, 0x1, PT ;  /* 0x000000010c00780c */ /* 0x000fe20003f06270 */
[----:B------:R-:W-:Y:S01]  /*0160*/  BSSY.RECONVERGENT B0, `(.L_x_45) ;  /* 0x0000309000007945 */ /* 0x000fe20003800200 */
[----:B------:R-:W-:-:S11]  /*0170*/  I2FP.F32.S32 R15, R12 ;  /* 0x0000000c000f7245 */ /* 0x000fd60000201400 */
[----:B------:R-:W-:Y:S05]  /*0180*/  @!P0 BRA `(.L_x_46) ;  /* 0x0000001400308947 */ /* 0x000fea0003800000 */
[----:B------:R-:W0:Y:S02]  /*0190*/  LDC.64 R22, c[0x0][0x388] ;  /* 0x0000e200ff167b82 */ /* 0x000e240000000a00 */
[----:B0-----:R-:W-:-:S06]  /*01a0*/  IMAD.WIDE R22, R4, 0x4, R22 ;  /* 0x0000000404167825 */ /* 0x001fcc00078e0216 */
[----:B------:R0:W5:Y:S01]  /*01b0*/  LDG.E R22, desc[UR8][R22.64] ;  /* 0x0000000816167981 */ /* 0x000162000c1e1900 */
[----:B------:R-:W-:Y:S01]  /*01c0*/  HFMA2 R8, -RZ, RZ, 0, 0 ;  /* 0x00000000ff087431 */ /* 0x000fe200000001ff */
[C---:B------:R-:W-:Y:S02]  /*01d0*/  LOP3.LUT R14, R12.reuse, 0xf, RZ, 0xc0, !PT ;  /* 0x0000000f0c0e7812 */ /* 0x040fe400078ec0ff */
[C---:B------:R-:W-:Y:S02]  /*01e0*/  LOP3.LUT R13, R12.reuse, 0x7, RZ, 0xc0, !PT ;  /* 0x000000070c0d7812 */ /* 0x040fe400078ec0ff */
[----:B------:R-:W-:Y:S02]  /*01f0*/  LOP3.LUT R12, R12, 0x3, RZ, 0xc0, !PT ;  /* 0x000000030c0c7812 */ /* 0x000fe400078ec0ff */
[----:B------:R-:W-:-:S07]  /*0200*/  MOV R6, 0xce6e6b28 ;  /* 0xce6e6b2800067802 */ /* 0x000fce0000000f00 */
.L_x_108:
[----:B-1----:R-:W1:Y:S01]  /*0210*/  LDCU UR5, c[0x0][0x3ac] ;  /* 0x00007580ff0577ac */ /* 0x002e620008000800 */
[C---:B--234-:R-:W-:Y:S02]  /*0220*/  LEA R7, R8.reuse, R1, 0x2 ;  /* 0x0000000108077211 */ /* 0x05cfe400078e10ff */
[----:B------:R-:W-:Y:S02]  /*0230*/  MOV R11, RZ ;  /* 0x000000ff000b7202 */ /* 0x000fe40000000f00 */
[----:B------:R-:W-:Y:S01]  /*0240*/  MOV R5, RZ ;  /* 0x000000ff00057202 */ /* 0x000fe20000000f00 */
[----:B------:R2:W-:Y:S01]  /*0250*/  STL [R7], RZ ;  /* 0x000000ff07007387 */ /* 0x0005e20000100800 */
[----:B-1----:R-:W-:Y:S02]  /*0260*/  UIADD3 UR6, UPT, UPT, UR5, -0x1, URZ ;  /* 0xffffffff05067890 */ /* 0x002fe4000fffe0ff */
[----:B------:R-:W-:Y:S02]  /*0270*/  IMAD R0, R8, UR5, R10 ;  /* 0x0000000508007c24 */ /* 0x000fe4000f8e020a */
[----:B------:R-:W-:-:S09]  /*0280*/  UISETP.GE.U32.AND UP0, UPT, UR6, 0xf, UPT ;  /* 0x0000000f0600788c */ /* 0x000fd2000bf06070 */
[----:B--2---:R-:W-:Y:S05]  /*0290*/  BRA.U !UP0, `(.L_x_47) ;  /* 0x00000009088c7547 */ /* 0x004fea000b800000 */
[----:B------:R-:W1:Y:S01]  /*02a0*/  LDC R19, c[0x0][0x3a8] ;  /* 0x0000ea00ff137b82 */ /* 0x000e620000000800 */
[----:B------:R-:W-:Y:S01]  /*02b0*/  ISETP.NE.AND P0, PT, R3, RZ, PT ;  /* 0x000000ff0300720c */ /* 0x000fe20003f05270 */
[----:B------:R-:W-:Y:S01]  /*02c0*/  BSSY.RECONVERGENT B1, `(.L_x_48) ;  /* 0x000000e000017945 */ /* 0x000fe20003800200 */
[----:B------:R-:W-:-:S05]  /*02d0*/  MOV R5, RZ ;  /* 0x000000ff00057202 */ /* 0x000fca0000000f00 */
[----:B------:R-:W2:Y:S01]  /*02e0*/  LDC.64 R16, c[0x0][0x390] ;  /* 0x0000e400ff107b82 */ /* 0x000ea20000000a00 */
[----:B-1----:R-:W-:-:S04]  /*02f0*/  IMAD R19, R19, UR7, R8 ;  /* 0x0000000713137c24 */ /* 0x002fc8000f8e0208 */
[----:B------:R-:W-:Y:S01]  /*0300*/  IMAD R19, R19, UR5, RZ ;  /* 0x0000000513137c24 */ /* 0x000fe2000f8e02ff */
[----:B------:R-:W-:-:S03]  /*0310*/  ULOP3.LUT UR5, UR5, 0x7ffffff0, URZ, 0xc0, !UPT ;  /* 0x7ffffff005057892 */ /* 0x000fc6000f8ec0ff */
[----:B--2---:R-:W-:Y:S01]  /*0320*/  IMAD.WIDE R16, R19, 0x4, R16 ;  /* 0x0000000413107825 */ /* 0x004fe200078e0210 */
[----:B------:R-:W-:Y:S08]  /*0330*/  @P0 BRA `(.L_x_49) ;  /* 0x0000000000180947 */ /* 0x000ff00003800000 */
[----:B------:R-:W2:Y:S04]  /*0340*/  LDG.E R5, desc[UR8][R16.64] ;  /* 0x0000000810057981 */ /* 0x000ea8000c1e1900 */
[----:B------:R-:W3:Y:S01]  /*0350*/  LDG.E R11, desc[UR8][R16.64+0x4] ;  /* 0x00000408100b7981 */ /* 0x000ee2000c1e1900 */
[----:B--2--5:R-:W-:-:S04]  /*0360*/  FFMA R2, R22, R5, RZ ;  /* 0x0000000516027223 */ /* 0x024fc800000000ff */
[----:B---3--:R-:W-:Y:S01]  /*0370*/  FFMA R5, R22, R11, R2 ;  /* 0x0000000b16057223 */ /* 0x008fe20000000002 */
[----:B------:R1:W-:Y:S04]  /*0380*/  STL [R7], R2 ;  /* 0x0000000207007387 */ /* 0x0003e80000100800 */
[----:B------:R1:W-:Y:S02]  /*0390*/  STL [R7], R5 ;  /* 0x0000000507007387 */ /* 0x0003e40000100800 */
.L_x_49:
[----:B------:R-:W-:Y:S05]  /*03a0*/  BSYNC.RECONVERGENT B1 ;  /* 0x0000000000017941 */ /* 0x000fea0003800200 */
.L_x_48:
[----:B------:R-:W-:Y:S04]  /*03b0*/  BSSY.RECONVERGENT B1, `(.L_x_50) ;  /* 0x000003e000017945 */ /* 0x000fe80003800200 */
[----:B------:R-:W-:Y:S01]  /*03c0*/  BSSY.RELIABLE B2, `(.L_x_51) ;  /* 0x0000039000027945 */ /* 0x000fe20003800100 */
[----:B------:R-:W-:-:S03]  /*03d0*/  MOV R11, UR5 ;  /* 0x00000005000b7c02 */ /* 0x000fc60008000f00 */
[----:B------:R-:W-:Y:S05]  /*03e0*/  @P0 BRA `(.L_x_52) ;  /* 0x00000000001c0947 */ /* 0x000fea0003800000 */
[----:B-1----:R-:W2:Y:S02]  /*03f0*/  LDG.E R2, desc[UR8][R16.64+0x8] ;  /* 0x0000080810027981 */ /* 0x002ea4000c1e1900 */
[----:B--2--5:R-:W-:-:S05]  /*0400*/  FFMA R5, R22, R2, R5 ;  /* 0x0000000216057223 */ /* 0x024fca0000000005 */
[----:B------:R1:W-:Y:S01]  /*0410*/  STL [R7], R5 ;  /* 0x0000000507007387 */ /* 0x0003e20000100800 */
[----:B------:R-:W-:Y:S05]  /*0420*/  @P0 BRA `(.L_x_53) ;  /* 0x00000000001c0947 */ /* 0x000fea0003800000 */
[----:B------:R-:W1:Y:S02]  /*0430*/  LDG.E R2, desc[UR8][R16.64+0xc] ;  /* 0x00000c0810027981 */ /* 0x000e64000c1e1900 */
[----:B-1----:R-:W-:-:S05]  /*0440*/  FFMA R5, R22, R2, R5 ;  /* 0x0000000216057223 */ /* 0x002fca0000000005 */
[----:B------:R2:W-:Y:S02]  /*0450*/  STL [R7], R5 ;  /* 0x0000000507007387 */ /* 0x0005e40000100800 */
.L_x_52:
[----:B------:R-:W-:Y:S05]  /*0460*/  @P0 BRA `(.L_x_54) ;  /* 0x00000000001c0947 */ /* 0x000fea0003800000 */
[----:B-1----:R-:W2:Y:S02]  /*0470*/  LDG.E R2, desc[UR8][R16.64+0x10] ;  /* 0x0000100810027981 */ /* 0x002ea4000c1e1900 */
[----:B--2--5:R-:W-:-:S05]  /*0480*/  FFMA R5, R22, R2, R5 ;  /* 0x0000000216057223 */ /* 0x024fca0000000005 */
[----:B------:R2:W-:Y:S02]  /*0490*/  STL [R7], R5 ;  /* 0x0000000507007387 */ /* 0x0005e40000100800 */
.L_x_53:
[----:B------:R-:W-:Y:S05]  /*04a0*/  @P0 BRA `(.L_x_55) ;  /* 0x00000000001c0947 */ /* 0x000fea0003800000 */
[----:B------:R-:W1:Y:S02]  /*04b0*/  LDG.E R2, desc[UR8][R16.64+0x14] ;  /* 0x0000140810027981 */ /* 0x000e64000c1e1900 */
[----:B-12---:R-:W-:-:S05]  /*04c0*/  FFMA R5, R22, R2, R5 ;  /* 0x0000000216057223 */ /* 0x006fca0000000005 */
[----:B------:R3:W-:Y:S02]  /*04d0*/  STL [R7], R5 ;  /* 0x0000000507007387 */ /* 0x0007e40000100800 */
.L_x_54:
[----:B------:R-:W-:Y:S05]  /*04e0*/  @P0 BRA `(.L_x_56) ;  /* 0x00000000001c0947 */ /* 0x000fea0003800000 */
[----:B-1----:R-:W2:Y:S02]  /*04f0*/  LDG.E R2, desc[UR8][R16.64+0x18] ;  /* 0x0000180810027981 */ /* 0x002ea4000c1e1900 */
[----:B--23-5:R-:W-:-:S05]  /*0500*/  FFMA R5, R22, R2, R5 ;  /* 0x0000000216057223 */ /* 0x02cfca0000000005 */
[----:B------:R3:W-:Y:S02]  /*0510*/  STL [R7], R5 ;  /* 0x0000000507007387 */ /* 0x0007e40000100800 */
.L_x_55:
[----:B------:R-:W-:Y:S05]  /*0520*/  @P0 BRA `(.L_x_57) ;  /* 0x00000000001c0947 */ /* 0x000fea0003800000 */
[----:B------:R-:W1:Y:S02]  /*0530*/  LDG.E R2, desc[UR8][R16.64+0x1c] ;  /* 0x00001c0810027981 */ /* 0x000e64000c1e1900 */
[----:B-123--:R-:W-:-:S05]  /*0540*/  FFMA R5, R22, R2, R5 ;  /* 0x0000000216057223 */ /* 0x00efca0000000005 */
[----:B------:R4:W-:Y:S02]  /*0550*/  STL [R7], R5 ;  /* 0x0000000507007387 */ /* 0x0009e40000100800 */
.L_x_56:
[----:B------:R-:W-:Y:S05]  /*0560*/  @P0 BRA `(.L_x_58) ;  /* 0x00000000001c0947 */ /* 0x000fea0003800000 */
[----:B-1----:R-:W2:Y:S02]  /*0570*/  LDG.E R2, desc[UR8][R16.64+0x20] ;  /* 0x0000200810027981 */ /* 0x002ea4000c1e1900 */
[----:B--2345:R-:W-:-:S05]  /*0580*/  FFMA R5, R22, R2, R5 ;  /* 0x0000000216057223 */ /* 0x03cfca0000000005 */
[----:B------:R4:W-:Y:S02]  /*0590*/  STL [R7], R5 ;  /* 0x0000000507007387 */ /* 0x0009e40000100800 */
.L_x_57:
[----:B------:R-:W-:Y:S05]  /*05a0*/  @P0 BRA `(.L_x_59) ;  /* 0x00000000001c0947 */ /* 0x000fea0003800000 */
[----:B------:R-:W1:Y:S02]  /*05b0*/  LDG.E R2, desc[UR8][R16.64+0x24] ;  /* 0x0000240810027981 */ /* 0x000e64000c1e1900 */
[----:B-1234-:R-:W-:-:S05]  /*05c0*/  FFMA R5, R22, R2, R5 ;  /* 0x0000000216057223 */ /* 0x01efca0000000005 */
[----:B------:R1:W-:Y:S02]  /*05d0*/  STL [R7], R5 ;  /* 0x0000000507007387 */ /* 0x0003e40000100800 */
.L_x_58:
[----:B------:R-:W-:Y:S05]  /*05e0*/  @P0 BRA `(.L_x_60) ;  /* 0x00000000001c0947 */ /* 0x000fea0003800000 */
[----:B-1----:R-:W2:Y:S02]  /*05f0*/  LDG.E R2, desc[UR8][R16.64+0x28] ;  /* 0x0000280810027981 */ /* 0x002ea4000c1e1900 */
[----:B--2345:R-:W-:-:S05]  /*0600*/  FFMA R5, R22, R2, R5 ;  /* 0x0000000216057223 */ /* 0x03cfca0000000005 */
[----:B------:R1:W-:Y:S02]  /*0610*/  STL [R7], R5 ;  /* 0x0000000507007387 */ /* 0x0003e40000100800 */
.L_x_59:
[----:B------:R-:W-:Y:S05]  /*0620*/  @P0 BRA `(.L_x_61) ;  /* 0x00000000001c0947 */ /* 0x000fea0003800000 */
[----:B------:R-:W1:Y:S02]  /*0630*/  LDG.E R2, desc[UR8][R16.64+0x2c] ;  /* 0x00002c0810027981 */ /* 0x000e64000c1e1900 */
[----:B-1234-:R-:W-:-:S05]  /*0640*/  FFMA R5, R22, R2, R5 ;  /* 0x0000000216057223 */ /* 0x01efca0000000005 */
[----:B------:R1:W-:Y:S02]  /*0650*/  STL [R7], R5 ;  /* 0x0000000507007387 */ /* 0x0003e40000100800 */
.L_x_60:
[----:B------:R-:W-:Y:S05]  /*0660*/  @P0 BRA `(.L_x_62) ;  /* 0x00000000001c0947 */ /* 0x000fea0003800000 */
[----:B-1----:R-:W2:Y:S02]  /*0670*/  LDG.E R2, desc[UR8][R16.64+0x30] ;  /* 0x0000300810027981 */ /* 0x002ea4000c1e1900 */
[----:B--2345:R-:W-:-:S05]  /*0680*/  FFMA R5, R22, R2, R5 ;  /* 0x0000000216057223 */ /* 0x03cfca0000000005 */
[----:B------:R1:W-:Y:S02]  /*0690*/  STL [R7], R5 ;  /* 0x0000000507007387 */ /* 0x0003e40000100800 */
.L_x_61:
[----:B------:R-:W-:Y:S05]  /*06a0*/  @P0 BRA `(.L_x_63) ;  /* 0x0000000000200947 */ /* 0x000fea0003800000 */
[----:B------:R-:W1:Y:S02]  /*06b0*/  LDG.E R2, desc[UR8][R16.64+0x34] ;  /* 0x0000340810027981 */ /* 0x000e64000c1e1900 */
[----:B-1234-:R-:W-:-:S05]  /*06c0*/  FFMA R5, R22, R2, R5 ;  /* 0x0000000216057223 */ /* 0x01efca0000000005 */
[----:B------:R1:W-:Y:S02]  /*06d0*/  STL [R7], R5 ;  /* 0x0000000507007387 */ /* 0x0003e40000100800 */
.L_x_62:
[----:B------:R-:W-:Y:S05]  /*06e0*/  @P0 BREAK.RELIABLE B2 ;  /* 0x0000000000020942 */ /* 0x000fea0003800100 */
[----:B------:R-:W-:Y:S05]  /*06f0*/  @P0 BRA `(.L_x_64) ;  /* 0x0000000000240947 */ /* 0x000fea0003800000 */
[----:B-1----:R-:W2:Y:S02]  /*0700*/  LDG.E R2, desc[UR8][R16.64+0x38] ;  /* 0x0000380810027981 */ /* 0x002ea4000c1e1900 */
[----:B--2345:R-:W-:-:S05]  /*0710*/  FFMA R5, R22, R2, R5 ;  /* 0x0000000216057223 */ /* 0x03cfca0000000005 */
[----:B------:R1:W-:Y:S02]  /*0720*/  STL [R7], R5 ;  /* 0x0000000507007387 */ /* 0x0003e40000100800 */
.L_x_63:
[----:B------:R-:W-:Y:S05]  /*0730*/  @P0 BREAK.RELIABLE B2 ;  /* 0x0000000000020942 */ /* 0x000fea0003800100 */
[----:B------:R-:W-:Y:S05]  /*0740*/  @P0 BRA `(.L_x_64) ;  /* 0x0000000000100947 */ /* 0x000fea0003800000 */
[----:B------:R-:W-:Y:S05]  /*0750*/  BSYNC.RELIABLE B2 ;  /* 0x0000000000027941 */ /* 0x000fea0003800100 */
.L_x_51:
[----:B------:R-:W1:Y:S02]  /*0760*/  LDG.E R16, desc[UR8][R16.64+0x3c] ;  /* 0x00003c0810107981 */ /* 0x000e64000c1e1900 */
[----:B-1234-:R-:W-:-:S05]  /*0770*/  FFMA R5, R22, R16, R5 ;  /* 0x0000001016057223 */ /* 0x01efca0000000005 */
[----:B------:R1:W-:Y:S02]  /*0780*/  STL [R7], R5 ;  /* 0x0000000507007387 */ /* 0x0003e40000100800 */
.L_x_64:
[----:B------:R-:W-:Y:S05]  /*0790*/  BSYNC.RECONVERGENT B1 ;  /* 0x0000000000017941 */ /* 0x000fea0003800200 */
.L_x_50:
[----:B------:R-:W-:Y:S05]  /*07a0*/  WARPSYNC.ALL ;  /* 0x0000000000007948 */ /* 0x000fea0003800000 */
[----:B------:R-:W-:-:S04]  /*07b0*/  UIADD3 UR5, UPT, UPT, -UR5, 0x10, URZ ;  /* 0x0000001005057890 */ /* 0x000fc8000fffe1ff */
[----:B------:R-:W-:-:S09]  /*07c0*/  UISETP.NE.AND UP0, UPT, UR5, URZ, UPT ;  /* 0x000000ff0500728c */ /* 0x000fd2000bf05270 */
[----:B------:R-:W-:Y:S05]  /*07d0*/  BRA.U !UP0, `(.L_x_47) ;  /* 0x00000005083c7547 */ /* 0x000fea000b800000 */
[----:B------:R-:W0:Y:S01]  /*07e0*/  LDC.64 R16, c[0x0][0x390] ;  /* 0x0000e400ff107b82 */ /* 0x000e220000000a00 */
[----:B------:R-:W-:-:S07]  /*07f0*/  IADD3 R21, PT, PT, R19, 0x10, RZ ;  /* 0x0000001013157810 */ /* 0x000fce0007ffe0ff */
.L_x_82:
[----:B------:R-:W-:Y:S01]  /*0800*/  UIADD3 UR5, UPT, UPT, UR5, 0x10, URZ ;  /* 0x0000001005057890 */ /* 0x000fe2000fffe0ff */
[----:B------:R-:W-:Y:S01]  /*0810*/  BSSY.RECONVERGENT B1, `(.L_x_65) ;  /* 0x000000a000017945 */ /* 0x000fe20003800200 */
[----:B0-----:R-:W-:Y:S02]  /*0820*/  IMAD.WIDE R18, R21, 0x4, R16 ;  /* 0x0000000415127825 */ /* 0x001fe400078e0210 */
[----:B------:R-:W-:Y:S01]  /*0830*/  UISETP.NE.AND UP0, UPT, UR5, URZ, UPT ;  /* 0x000000ff0500728c */ /* 0x000fe2000bf05270 */
[----:B------:R-:W-:Y:S10]  /*0840*/  @P0 BRA `(.L_x_66) ;  /* 0x0000000000180947 */ /* 0x000ff40003800000 */
[----:B-1----:R-:W2:Y:S04]  /*0850*/  LDG.E R2, desc[UR8][R18.64] ;  /* 0x0000000812027981 */ /* 0x002ea8000c1e1900 */
[----:B------:R-:W3:Y:S01]  /*0860*/  LDG.E R23, desc[UR8][R18.64+0x4] ;  /* 0x0000040812177981 */ /* 0x000ee2000c1e1900 */
[----:B--2--5:R-:W-:-:S04]  /*0870*/  FFMA R2, R22, R2, R5 ;  /* 0x0000000216027223 */ /* 0x024fc80000000005 */
[----:B---34-:R-:W-:Y:S01]  /*0880*/  FFMA R5, R22, R23, R2 ;  /* 0x0000001716057223 */ /* 0x018fe20000000002 */
[----:B------:R0:W-:Y:S04]  /*0890*/  STL [R7], R2 ;  /* 0x0000000207007387 */ /* 0x0001e80000100800 */
[----:B------:R0:W-:Y:S02]  /*08a0*/  STL [R7], R5 ;  /* 0x0000000507007387 */ /* 0x0001e40000100800 */
.L_x_66:
[----:B------:R-:W-:Y:S05]  /*08b0*/  BSYNC.RECONVERGENT B1 ;  /* 0x0000000000017941 */ /* 0x000fea0003800200 */
.L_x_65:
[----:B------:R-:W-:Y:S04]  /*08c0*/  BSSY.RECONVERGENT B1, `(.L_x_67) ;  /* 0x000003d000017945 */ /* 0x000fe80003800200 */
[----:B------:R-:W-:Y:S04]  /*08d0*/  BSSY.RELIABLE B2, `(.L_x_68) ;  /* 0x0000038000027945 */ /* 0x000fe80003800100 */
[----:B------:R-:W-:Y:S05]  /*08e0*/  @P0 BRA `(.L_x_69) ;  /* 0x00000000001c0947 */ /* 0x000fea0003800000 */
[----:B01----:R-:W2:Y:S02]  /*08f0*/  LDG.E R2, desc[UR8][R18.64+0x8] ;  /* 0x0000080812027981 */ /* 0x003ea4000c1e1900 */
[----:B--2345:R-:W-:-:S05]  /*0900*/  FFMA R5, R22, R2, R5 ;  /* 0x0000000216057223 */ /* 0x03cfca0000000005 */
[----:B------:R0:W-:Y:S01]  /*0910*/  STL [R7], R5 ;  /* 0x0000000507007387 */ /* 0x0001e20000100800 */
[----:B------:R-:W-:Y:S05]  /*0920*/  @P0 BRA `(.L_x_70) ;  /* 0x00000000001c0947 */ /* 0x000fea0003800000 */
[----:B------:R-:W0:Y:S02]  /*0930*/  LDG.E R2, desc[UR8][R18.64+0xc] ;  /* 0x00000c0812027981 */ /* 0x000e24000c1e1900 */
[----:B0-----:R-:W-:-:S05]  /*0940*/  FFMA R5, R22, R2, R5 ;  /* 0x0000000216057223 */ /* 0x001fca0000000005 */
[----:B------:R0:W-:Y:S02]  /*0950*/  STL [R7], R5 ;  /* 0x0000000507007387 */ /* 0x0001e40000100800 */
.L_x_69:
[----:B------:R-:W-:Y:S05]  /*0960*/  @P0 BRA `(.L_x_71) ;  /* 0x00000000001c0947 */ /* 0x000fea0003800000 */
[----:B01----:R-:W2:Y:S02]  /*0970*/  LDG.E R2, desc[UR8][R18.64+0x10] ;  /* 0x0000100812027981 */ /* 0x003ea4000c1e1900 */
[----:B--2345:R-:W-:-:S05]  /*0980*/  FFMA R5, R22, R2, R5 ;  /* 0x0000000216057223 */ /* 0x03cfca0000000005 */
[----:B------:R1:W-:Y:S02]  /*0990*/  STL [R7], R5 ;  /* 0x0000000507007387 */ /* 0x0003e40000100800 */
.L_x_70:
[----:B------:R-:W-:Y:S05]  /*09a0*/  @P0 BRA `(.L_x_72) ;  /* 0x00000000001c0947 */ /* 0x000fea0003800000 */
[----:B------:R-:W0:Y:S02]  /*09b0*/  LDG.E R2, desc[UR8][R18.64+0x14] ;  /* 0x0000140812027981 */ /* 0x000e24000c1e1900 */
[----:B01----:R-:W-:-:S05]  /*09c0*/  FFMA R5, R22, R2, R5 ;  /* 0x0000000216057223 */ /* 0x003fca0000000005 */
[----:B------:R0:W-:Y:S02]  /*09d0*/  STL [R7], R5 ;  /* 0x0000000507007387 */ /* 0x0001e40000100800 */
.L_x_71:
[----:B------:R-:W-:Y:S05]  /*09e0*/  @P0 BRA `(.L_x_73) ;  /* 0x00000000001c0947 */ /* 0x000fea0003800000 */
[----:B01----:R-:W2:Y:S02]  /*09f0*/  LDG.E R2, desc[UR8][R18.64+0x18] ;  /* 0x0000180812027981 */ /* 0x003ea4000c1e1900 */
[----:B--2345:R-:W-:-:S05]  /*0a00*/  FFMA R5, R22, R2, R5 ;  /* 0x0000000216057223 */ /* 0x03cfca0000000005 */
[----:B------:R2:W-:Y:S02]  /*0a10*/  STL [R7], R5 ;  /* 0x0000000507007387 */ /* 0x0005e40000100800 */
.L_x_72:
[----:B------:R-:W-:Y:S05]  /*0a20*/  @P0 BRA `(.L_x_74) ;  /* 0x00000000001c0947 */ /* 0x000fea0003800000 */
[----:B------:R-:W0:Y:S02]  /*0a30*/  LDG.E R2, desc[UR8][R18.64+0x1c] ;  /* 0x00001c0812027981 */ /* 0x000e24000c1e1900 */
[----:B012---:R-:W-:-:S05]  /*0a40*/  FFMA R5, R22, R2, R5 ;  /* 0x0000000216057223 */ /* 0x007fca0000000005 */
[----:B------:R0:W-:Y:S02]  /*0a50*/  STL [R7], R5 ;  /* 0x0000000507007387 */ /* 0x0001e40000100800 */
.L_x_73:
[----:B------:R-:W-:Y:S05]  /*0a60*/  @P0 BRA `(.L_x_75) ;  /* 0x00000000001c0947 */ /* 0x000fea0003800000 */
[----:B01----:R-:W2:Y:S02]  /*0a70*/  LDG.E R2, desc[UR8][R18.64+0x20] ;  /* 0x0000200812027981 */ /* 0x003ea4000c1e1900 */
[----:B--2345:R-:W-:-:S05]  /*0a80*/  FFMA R5, R22, R2, R5 ;  /* 0x0000000216057223 */ /* 0x03cfca0000000005 */
[----:B------:R3:W-:Y:S02]  /*0a90*/  STL [R7], R5 ;  /* 0x0000000507007387 */ /* 0x0007e40000100800 */
.L_x_74:
[----:B------:R-:W-:Y:S05]  /*0aa0*/  @P0 BRA `(.L_x_76) ;  /* 0x00000000001c0947 */ /* 0x000fea0003800000 */
[----:B------:R-:W0:Y:S02]  /*0ab0*/  LDG.E R2, desc[UR8][R18.64+0x24] ;  /* 0x0000240812027981 */ /* 0x000e24000c1e1900 */
[----:B0123--:R-:W-:-:S05]  /*0ac0*/  FFMA R5, R22, R2, R5 ;  /* 0x0000000216057223 */ /* 0x00ffca0000000005 */
[----:B------:R0:W-:Y:S02]  /*0ad0*/  STL [R7], R5 ;  /* 0x0000000507007387 */ /* 0x0001e40000100800 */
.L_x_75:
[----:B------:R-:W-:Y:S05]  /*0ae0*/  @P0 BRA `(.L_x_77) ;  /* 0x00000000001c0947 */ /* 0x000fea0003800000 */
[----:B01----:R-:W2:Y:S02]  /*0af0*/  LDG.E R2, desc[UR8][R18.64+0x28] ;  /* 0x0000280812027981 */ /* 0x003ea4000c1e1900 */
[----:B--2345:R-:W-:-:S05]  /*0b00*/  FFMA R5, R22, R2, R5 ;  /* 0x0000000216057223 */ /* 0x03cfca0000000005 */
[----:B------:R4:W-:Y:S02]  /*0b10*/  STL [R7], R5 ;  /* 0x0000000507007387 */ /* 0x0009e40000100800 */
.L_x_76:
[----:B------:R-:W-:Y:S05]  /*0b20*/  @P0 BRA `(.L_x_78) ;  /* 0x00000000001c0947 */ /* 0x000fea0003800000 */
[----:B------:R-:W0:Y:S02]  /*0b30*/  LDG.E R2, desc[UR8][R18.64+0x2c] ;  /* 0x00002c0812027981 */ /* 0x000e24000c1e1900 */
[----:B01234-:R-:W-:-:S05]  /*0b40*/  FFMA R5, R22, R2, R5 ;  /* 0x0000000216057223 */ /* 0x01ffca0000000005 */
[----:B------:R0:W-:Y:S02]  /*0b50*/  STL [R7], R5 ;  /* 0x0000000507007387 */ /* 0x0001e40000100800 */
.L_x_77:
[----:B------:R-:W-:Y:S05]  /*0b60*/  @P0 BRA `(.L_x_79) ;  /* 0x00000000001c0947 */ /* 0x000fea0003800000 */
[----:B01----:R-:W2:Y:S02]  /*0b70*/  LDG.E R2, desc[UR8][R18.64+0x30] ;  /* 0x0000300812027981 */ /* 0x003ea4000c1e1900 */
[----:B--2345:R-:W-:-:S05]  /*0b80*/  FFMA R5, R22, R2, R5 ;  /* 0x0000000216057223 */ /* 0x03cfca0000000005 */
[----:B------:R0:W-:Y:S02]  /*0b90*/  STL [R7], R5 ;  /* 0x0000000507007387 */ /* 0x0001e40000100800 */
.L_x_78:
[----:B------:R-:W-:Y:S05]  /*0ba0*/  @P0 BRA `(.L_x_80) ;  /* 0x0000000000200947 */ /* 0x000fea0003800000 */
[----:B------:R-:W0:Y:S02]  /*0bb0*/  LDG.E R2, desc[UR8][R18.64+0x34] ;  /* 0x0000340812027981 */ /* 0x000e24000c1e1900 */
[----:B01234-:R-:W-:-:S05]  /*0bc0*/  FFMA R5, R22, R2, R5 ;  /* 0x0000000216057223 */ /* 0x01ffca0000000005 */
[----:B------:R0:W-:Y:S02]  /*0bd0*/  STL [R7], R5 ;  /* 0x0000000507007387 */ /* 0x0001e40000100800 */
.L_x_79:
[----:B------:R-:W-:Y:S05]  /*0be0*/  @P0 BREAK.RELIABLE B2 ;  /* 0x0000000000020942 */ /* 0x000fea0003800100 */
[----:B------:R-:W-:Y:S05]  /*0bf0*/  @P0 BRA `(.L_x_81) ;  /* 0x0000000000240947 */ /* 0x000fea0003800000 */
[----:B01----:R-:W2:Y:S02]  /*0c00*/  LDG.E R2, desc[UR8][R18.64+0x38] ;  /* 0x0000380812027981 */ /* 0x003ea4000c1e1900 */
[----:B--2345:R-:W-:-:S05]  /*0c10*/  FFMA R5, R22, R2, R5 ;  /* 0x0000000216057223 */ /* 0x03cfca0000000005 */
[----:B------:R0:W-:Y:S02]  /*0c20*/  STL [R7], R5 ;  /* 0x0000000507007387 */ /* 0x0001e40000100800 */
.L_x_80:
[----:B------:R-:W-:Y:S05]  /*0c30*/  @P0 BREAK.RELIABLE B2 ;  /* 0x0000000000020942 */ /* 0x000fea0003800100 */
[----:B------:R-:W-:Y:S05]  /*0c40*/  @P0 BRA `(.L_x_81) ;  /* 0x0000000000100947 */ /* 0x000fea0003800000 */
[----:B------:R-:W-:Y:S05]  /*0c50*/  BSYNC.RELIABLE B2 ;  /* 0x0000000000027941 */ /* 0x000fea0003800100 */
.L_x_68:
[----:B------:R-:W0:Y:S02]  /*0c60*/  LDG.E R18, desc[UR8][R18.64+0x3c] ;  /* 0x00003c0812127981 */ /* 0x000e24000c1e1900 */
[----:B01234-:R-:W-:-:S05]  /*0c70*/  FFMA R5, R22, R18, R5 ;  /* 0x0000001216057223 */ /* 0x01ffca0000000005 */
[----:B------:R0:W-:Y:S02]  /*0c80*/  STL [R7], R5 ;  /* 0x0000000507007387 */ /* 0x0001e40000100800 */
.L_x_81:
[----:B------:R-:W-:Y:S05]  /*0c90*/  BSYNC.RECONVERGENT B1 ;  /* 0x0000000000017941 */ /* 0x000fea0003800200 */
.L_x_67:
[----:B------:R-:W-:Y:S05]  /*0ca0*/  WARPSYNC.ALL ;  /* 0x0000000000007948 */ /* 0x000fea0003800000 */
[----:B------:R-:W-:Y:S01]  /*0cb0*/  IADD3 R21, PT, PT, R21, 0x10, RZ ;  /* 0x0000001015157810 */ /* 0x000fe20007ffe0ff */
[----:B------:R-:W-:Y:S06]  /*0cc0*/  BRA.U UP0, `(.L_x_82) ;  /* 0xfffffff900cc7547 */ /* 0x000fec000b83ffff */
.L_x_47:
[----:B------:R-:W-:-:S13]  /*0cd0*/  ISETP.NE.AND P0, PT, R14, RZ, PT ;  /* 0x000000ff0e00720c */ /* 0x000fda0003f05270 */
[----:B------:R-:W-:Y:S05]  /*0ce0*/  @!P0 BRA `(.L_x_83) ;  /* 0x0000000400bc8947 */ /* 0x000fea0003800000 */
[----:B01----:R-:W-:-:S04]  /*0cf0*/  IADD3 R2, PT, PT, R14, -0x1, RZ ;  /* 0xffffffff0e027810 */ /* 0x003fc80007ffe0ff */
[----:B------:R-:W-:-:S13]  /*0d00*/  ISETP.GE.U32.AND P0, PT, R2, 0x7, PT ;  /* 0x000000070200780c */ /* 0x000fda0003f06070 */
[----:B------:R-:W-:Y:S05]  /*0d10*/  @!P0 BRA `(.L_x_84) ;  /* 0x0000000000c48947 */ /* 0x000fea0003800000 */
[----:B------:R-:W-:-:S13]  /*0d20*/  ISETP.NE.AND P1, PT, R3, RZ, PT ;  /* 0x000000ff0300720c */ /* 0x000fda0003f25270 */
[----:B------:R-:W0:Y:S01]  /*0d30*/  @!P1 LDC.64 R16, c[0x0][0x390] ;  /* 0x0000e400ff109b82 */ /* 0x000e220000000a00 */
[----:B------:R-:W-:-:S05]  /*0d40*/  @!P1 IADD3 R19, PT, PT, R0, R11, RZ ;  /* 0x0000000b00139210 */ /* 0x000fca0007ffe0ff */
[----:B0-----:R-:W-:Y:S02]  /*0d50*/  @!P1 IMAD.WIDE R18, R19, 0x4, R16 ;  /* 0x0000000413129825 */ /* 0x001fe400078e0210 */
[----:B------:R-:W0:Y:S04]  /*0d60*/  LDC.64 R16, c[0x0][0x390] ;  /* 0x0000e400ff107b82 */ /* 0x000e280000000a00 */
[----:B------:R-:W2:Y:S01]  /*0d70*/  @!P1 LDG.E R18, desc[UR8][R18.64] ;  /* 0x0000000812129981 */ /* 0x000ea2000c1e1900 */
[C---:B------:R-:W-:Y:S01]  /*0d80*/  IADD3 R2, P0, PT, R0.reuse, R11, RZ ;  /* 0x0000000b00027210 */ /* 0x040fe20007f1e0ff */
[----:B------:R-:W-:Y:S03]  /*0d90*/  BSSY.RECONVERGENT B1, `(.L_x_85) ;  /* 0x000000d000017945 */ /* 0x000fe60003800200 */
[----:B------:R-:W-:-:S02]  /*0da0*/  LEA.HI.X.SX32 R20, R0, RZ, 0x1, P0 ;  /* 0x000000ff00147211 */ /* 0x000fc400000f0eff */
[----:B0-----:R-:W-:-:S04]  /*0db0*/  LEA R16, P0, R2, R16, 0x2 ;  /* 0x0000001002107211 */ /* 0x001fc800078010ff */
[----:B------:R-:W-:Y:S01]  /*0dc0*/  LEA.HI.X R17, R2, R17, R20, 0x2, P0 ;  /* 0x0000001102117211 */ /* 0x000fe200000f1414 */
[----:B--2345:R-:W-:-:S05]  /*0dd0*/  @!P1 FFMA R5, R22, R18, R5 ;  /* 0x0000001216059223 */ /* 0x03cfca0000000005 */
[----:B------:R0:W-:Y:S01]  /*0de0*/  @!P1 STL [R7], R5 ;  /* 0x0000000507009387 */ /* 0x0001e20000100800 */
[----:B------:R-:W-:Y:S05]  /*0df0*/  @P1 BRA `(.L_x_86) ;  /* 0x0000000000181947 */ /* 0x000fea0003800000 */
[----:B------:R-:W2:Y:S04]  /*0e00*/  LDG.E R2, desc[UR8][R16.64+0x4] ;  /* 0x0000040810027981 */ /* 0x000ea8000c1e1900 */
[----:B------:R-:W0:Y:S01]  /*0e10*/  LDG.E R19, desc[UR8][R16.64+0x8] ;  /* 0x0000080810137981 */ /* 0x000e22000c1e1900 */
[----:B--2---:R-:W-:-:S04]  /*0e20*/  FFMA R2, R22, R2, R5 ;  /* 0x0000000216027223 */ /* 0x004fc80000000005 */
[----:B0-----:R-:W-:Y:S01]  /*0e30*/  FFMA R5, R22, R19, R2 ;  /* 0x0000001316057223 */ /* 0x001fe20000000002 */
[----:B------:R1:W-:Y:S04]  /*0e40*/  STL [R7], R2 ;  /* 0x0000000207007387 */ /* 0x0003e80000100800 */
[----:B------:R1:W-:Y:S02]  /*0e50*/  STL [R7], R5 ;  /* 0x0000000507007387 */ /* 0x0003e40000100800 */
.L_x_86:
[----:B------:R-:W-:Y:S05]  /*0e60*/  BSYNC.RECONVERGENT B1 ;  /* 0x0000000000017941 */ /* 0x000fea0003800200 */
.L_x_85:
[----:B------:R-:W-:Y:S04]  /*0e70*/  BSSY.RECONVERGENT B1, `(.L_x_87) ;  /* 0x0000019000017945 */ /* 0x000fe80003800200 */
[----:B------:R-:W-:Y:S04]  /*0e80*/  BSSY.RELIABLE B2, `(.L_x_88) ;  /* 0x0000014000027945 */ /* 0x000fe80003800100 */
[----:B------:R-:W-:Y:S05]  /*0e90*/  @P1 BRA `(.L_x_89) ;  /* 0x00000000001c1947 */ /* 0x000fea0003800000 */
[----:B-1----:R-:W0:Y:S02]  /*0ea0*/  LDG.E R2, desc[UR8][R16.64+0xc] ;  /* 0x00000c0810027981 */ /* 0x002e24000c1e1900 */
[----:B0-----:R-:W-:-:S05]  /*0eb0*/  FFMA R5, R22, R2, R5 ;  /* 0x0000000216057223 */ /* 0x001fca0000000005 */
[----:B------:R0:W-:Y:S01]  /*0ec0*/  STL [R7], R5 ;  /* 0x0000000507007387 */ /* 0x0001e20000100800 */
[----:B------:R-:W-:Y:S05]  /*0ed0*/  @P1 BRA `(.L_x_90) ;  /* 0x00000000001c1947 */ /* 0x000fea0003800000 */
[----:B------:R-:W0:Y:S02]  /*0ee0*/  LDG.E R2, desc[UR8][R16.64+0x10] ;  /* 0x0000100810027981 */ /* 0x000e24000c1e1900 */
[----:B0-----:R-:W-:-:S05]  /*0ef0*/  FFMA R5, R22, R2, R5 ;  /* 0x0000000216057223 */ /* 0x001fca0000000005 */
[----:B------:R2:W-:Y:S02]  /*0f00*/  STL [R7], R5 ;  /* 0x0000000507007387 */ /* 0x0005e40000100800 */
.L_x_89:
[----:B------:R-:W-:Y:S05]  /*0f10*/  @P1 BRA `(.L_x_91) ;  /* 0x0000000000201947 */ /* 0x000fea0003800000 */
[----:B-1----:R-:W0:Y:S02]  /*0f20*/  LDG.E R2, desc[UR8][R16.64+0x14] ;  /* 0x0000140810027981 */ /* 0x002e24000c1e1900 */
[----:B0-2---:R-:W-:-:S05]  /*0f30*/  FFMA R5, R22, R2, R5 ;  /* 0x0000000216057223 */ /* 0x005fca0000000005 */
[----:B------:R1:W-:Y:S02]  /*0f40*/  STL [R7], R5 ;  /* 0x0000000507007387 */ /* 0x0003e40000100800 */
.L_x_90:
[----:B------:R-:W-:Y:S05]  /*0f50*/  @P1 BREAK.RELIABLE B2 ;  /* 0x0000000000021942 */ /* 0x000fea0003800100 */
[----:B------:R-:W-:Y:S05]  /*0f60*/  @P1 BRA `(.L_x_92) ;  /* 0x0000000000241947 */ /* 0x000fea0003800000 */
[----:B------:R-:W0:Y:S02]  /*0f70*/  LDG.E R2, desc[UR8][R16.64+0x18] ;  /* 0x0000180810027981 */ /* 0x000e24000c1e1900 */
[----:B01----:R-:W-:-:S05]  /*0f80*/  FFMA R5, R22, R2, R5 ;  /* 0x0000000216057223 */ /* 0x003fca0000000005 */
[----:B------:R3:W-:Y:S02]  /*0f90*/  STL [R7], R5 ;  /* 0x0000000507007387 */ /* 0x0007e40000100800 */
.L_x_91:
[----:B------:R-:W-:Y:S05]  /*0fa0*/  @P1 BREAK.RELIABLE B2 ;  /* 0x0000000000021942 */ /* 0x000fea0003800100 */
[----:B------:R-:W-:Y:S05]  /*0fb0*/  @P1 BRA `(.L_x_92) ;  /* 0x0000000000101947 */ /* 0x000fea0003800000 */
[----:B------:R-:W-:Y:S05]  /*0fc0*/  BSYNC.RELIABLE B2 ;  /* 0x0000000000027941 */ /* 0x000fea0003800100 */
.L_x_88:
[----:B------:R-:W0:Y:S02]  /*0fd0*/  LDG.E R16, desc[UR8][R16.64+0x1c] ;  /* 0x00001c0810107981 */ /* 0x000e24000c1e1900 */
[----:B0123--:R-:W-:-:S05]  /*0fe0*/  FFMA R5, R22, R16, R5 ;  /* 0x0000001016057223 */ /* 0x00ffca0000000005 */
[----:B------:R4:W-:Y:S02]  /*0ff0*/  STL [R7], R5 ;  /* 0x0000000507007387 */ /* 0x0009e40000100800 */
.L_x_92:
[----:B------:R-:W-:Y:S05]  /*1000*/  BSYNC.RECONVERGENT B1 ;  /* 0x0000000000017941 */ /* 0x000fea0003800200 */
.L_x_87:
[----:B------:R-:W-:Y:S05]  /*1010*/  WARPSYNC.ALL ;  /* 0x0000000000007948 */ /* 0x000fea0003800000 */
[----:B------:R-:W-:-:S07]  /*1020*/  IADD3 R11, PT, PT, R11, 0x8, RZ ;  /* 0x000000080b0b7810 */ /* 0x000fce0007ffe0ff */
.L_x_84:
[----:B------:R-:W-:-:S13]  /*1030*/  ISETP.NE.AND P0, PT, R13, RZ, PT ;  /* 0x000000ff0d00720c */ /* 0x000fda0003f05270 */
[----:B------:R-:W-:Y:S05]  /*1040*/  @!P0 BRA `(.L_x_83) ;  /* 0x0000000000e48947 */ /* 0x000fea0003800000 */
[----:B-1----:R-:W-:-:S04]  /*1050*/  IADD3 R2, PT, PT, R13, -0x1, RZ ;  /* 0xffffffff0d027810 */ /* 0x002fc80007ffe0ff */
[----:B------:R-:W-:-:S13]  /*1060*/  ISETP.GE.U32.AND P0, PT, R2, 0x3, PT ;  /* 0x000000030200780c */ /* 0x000fda0003f06070 */
[----:B------:R-:W-:Y:S05]  /*1070*/  @!P0 BRA `(.L_x_93) ;  /* 0x0000000000708947 */ /* 0x000fea0003800000 */
[----:B------:R-:W-:-:S13]  /*1080*/  ISETP.NE.AND P0, PT, R3, RZ, PT ;  /* 0x000000ff0300720c */ /* 0x000fda0003f05270 */
[----:B------:R-:W1:Y:S01]  /*1090*/  @!P0 LDC.64 R18, c[0x0][0x390] ;  /* 0x0000e400ff128b82 */ /* 0x000e620000000a00 */
[----:B------:R-:W-:-:S05]  /*10a0*/  @!P0 IADD3 R17, PT, PT, R0, R11, RZ ;  /* 0x0000000b00118210 */ /* 0x000fca0007ffe0ff */
[----:B-1----:R-:W-:Y:S02]  /*10b0*/  @!P0 IMAD.WIDE R18, R17, 0x4, R18 ;  /* 0x0000000411128825 */ /* 0x002fe400078e0212 */
[----:B------:R-:W1:Y:S04]  /*10c0*/  LDC.64 R16, c[0x0][0x390] ;  /* 0x0000e400ff107b82 */ /* 0x000e680000000a00 */
[----:B------:R-:W0:Y:S01]  /*10d0*/  @!P0 LDG.E R18, desc[UR8][R18.64] ;  /* 0x0000000812128981 */ /* 0x000e22000c1e1900 */
[C---:B------:R-:W-:Y:S01]  /*10e0*/  IADD3 R2, P1, PT, R0.reuse, R11, RZ ;  /* 0x0000000b00027210 */ /* 0x040fe20007f3e0ff */
[----:B------:R-:W-:Y:S03]  /*10f0*/  BSSY.RECONVERGENT B1, `(.L_x_94) ;  /* 0x000000d000017945 */ /* 0x000fe60003800200 */
[----:B------:R-:W-:-:S02]  /*1100*/  LEA.HI.X.SX32 R20, R0, RZ, 0x1, P1 ;  /* 0x000000ff00147211 */ /* 0x000fc400008f0eff */
[----:B-1----:R-:W-:-:S04]  /*1110*/  LEA R16, P1, R2, R16, 0x2 ;  /* 0x0000001002107211 */ /* 0x002fc800078210ff */
[----:B------:R-:W-:Y:S01]  /*1120*/  LEA.HI.X R17, R2, R17, R20, 0x2, P1 ;  /* 0x0000001102117211 */ /* 0x000fe200008f1414 */
[----:B0-2345:R-:W-:-:S05]  /*1130*/  @!P0 FFMA R5, R22, R18, R5 ;  /* 0x0000001216058223 */ /* 0x03dfca0000000005 */
        /* <DEDUP_REMOVED lines=8> */
.L_x_95:
[----:B------:R-:W-:Y:S05]  /*11c0*/  BSYNC.RECONVERGENT B1 ;  /* 0x0000000000017941 */ /* 0x000fea0003800200 */
.L_x_94:
[----:B------:R-:W-:Y:S04]  /*11d0*/  BSSY.RECONVERGENT B1, `(.L_x_96) ;  /* 0x0000005000017945 */ /* 0x000fe80003800200 */
[----:B------:R-:W-:Y:S05]  /*11e0*/  @P0 BRA `(.L_x_97) ;  /* 0x00000000000c0947 */ /* 0x000fea0003800000 */
[----:B------:R-:W0:Y:S02]  /*11f0*/  LDG.E R16, desc[UR8][R16.64+0xc] ;  /* 0x00000c0810107981 */ /* 0x000e24000c1e1900 */
[----:B01----:R-:W-:-:S05]  /*1200*/  FFMA R5, R22, R16, R5 ;  /* 0x0000001016057223 */ /* 0x003fca0000000005 */
[----:B------:R2:W-:Y:S02]  /*1210*/  STL [R7], R5 ;  /* 0x0000000507007387 */ /* 0x0005e40000100800 */
.L_x_97:
[----:B------:R-:W-:Y:S05]  /*1220*/  BSYNC.RECONVERGENT B1 ;  /* 0x0000000000017941 */ /* 0x000fea0003800200 */
.L_x_96:
[----:B------:R-:W-:-:S07]  /*1230*/  IADD3 R11, PT, PT, R11, 0x4, RZ ;  /* 0x000000040b0b7810 */ /* 0x000fce0007ffe0ff */
.L_x_93:
[----:B------:R-:W-:-:S13]  /*1240*/  ISETP.NE.AND P0, PT, R12, RZ, PT ;  /* 0x000000ff0c00720c */ /* 0x000fda0003f05270 */
[----:B------:R-:W-:Y:S05]  /*1250*/  @!P0 BRA `(.L_x_83) ;  /* 0x0000000000608947 */ /* 0x000fea0003800000 */
[----:B------:R-:W-:Y:S01]  /*1260*/  ISETP.NE.AND P0, PT, R3, RZ, PT ;  /* 0x000000ff0300720c */ /* 0x000fe20003f05270 */
[----:B------:R-:W-:Y:S01]  /*1270*/  BSSY.RECONVERGENT B1, `(.L_x_98) ;  /* 0x0000009000017945 */ /* 0x000fe20003800200 */
[----:B------:R-:W-:-:S11]  /*1280*/  ISETP.NE.AND P1, PT, R12, 0x1, PT ;  /* 0x000000010c00780c */ /* 0x000fd60003f25270 */
[----:B------:R-:W-:Y:S05]  /*1290*/  @P0 BRA `(.L_x_99) ;  /* 0x0000000000180947 */ /* 0x000fea0003800000 */
[----:B------:R-:W0:Y:S01]  /*12a0*/  LDC.64 R16, c[0x0][0x390] ;  /* 0x0000e400ff107b82 */ /* 0x000e220000000a00 */
[----:B------:R-:W-:-:S05]  /*12b0*/  IADD3 R19, PT, PT, R0, R11, RZ ;  /* 0x0000000b00137210 */ /* 0x000fca0007ffe0ff */
[----:B0-----:R-:W-:-:S06]  /*12c0*/  IMAD.WIDE R16, R19, 0x4, R16 ;  /* 0x0000000413107825 */ /* 0x001fcc00078e0210 */
[----:B------:R-:W1:Y:S02]  /*12d0*/  LDG.E R16, desc[UR8][R16.64] ;  /* 0x0000000810107981 */ /* 0x000e64000c1e1900 */
[----:B-12345:R-:W-:-:S05]  /*12e0*/  FFMA R5, R22, R16, R5 ;  /* 0x0000001016057223 */ /* 0x03efca0000000005 */
[----:B------:R0:W-:Y:S02]  /*12f0*/  STL [R7], R5 ;  /* 0x0000000507007387 */ /* 0x0001e40000100800 */
.L_x_99:
[----:B------:R-:W-:Y:S05]  /*1300*/  BSYNC.RECONVERGENT B1 ;  /* 0x0000000000017941 */ /* 0x000fea0003800200 */
.L_x_98:
[----:B------:R-:W-:Y:S05]  /*1310*/  @!P1 BRA `(.L_x_83) ;  /* 0x0000000000309947 */ /* 0x000fea0003800000 */
[----:B------:R-:W0:Y:S01]  /*1320*/  LDC.64 R16, c[0x0][0x390] ;  /* 0x0000e400ff107b82 */ /* 0x000e220000000a00 */
[----:B------:R-:W-:-:S04]  /*1330*/  IADD3 R11, P1, PT, R0, R11, RZ ;  /* 0x0000000b000b7210 */ /* 0x000fc80007f3e0ff */
[----:B------:R-:W-:Y:S02]  /*1340*/  LEA.HI.X.SX32 R0, R0, RZ, 0x1, P1 ;  /* 0x000000ff00007211 */ /* 0x000fe400008f0eff */
[----:B------:R-:W-:Y:S02]  /*1350*/  ISETP.EQ.OR P1, PT, R12, 0x2, P0 ;  /* 0x000000020c00780c */ /* 0x000fe40000722670 */
[----:B0-----:R-:W-:-:S04]  /*1360*/  LEA R16, P2, R11, R16, 0x2 ;  /* 0x000000100b107211 */ /* 0x001fc800078410ff */
[----:B------:R-:W-:-:S05]  /*1370*/  LEA.HI.X R17, R11, R17, R0, 0x2, P2 ;  /* 0x000000110b117211 */ /* 0x000fca00010f1400 */
[----:B------:R-:W2:Y:S04]  /*1380*/  @!P0 LDG.E R0, desc[UR8][R16.64+0x4] ;  /* 0x0000040810008981 */ /* 0x000ea8000c1e1900 */
[----:B-1----:R-:W2:Y:S02]  /*1390*/  @!P1 LDG.E R2, desc[UR8][R16.64+0x8] ;  /* 0x0000080810029981 */ /* 0x002ea4000c1e1900 */
[----:B--2345:R-:W-:-:S05]  /*13a0*/  @!P0 FFMA R5, R22, R0, R5 ;  /* 0x0000000016058223 */ /* 0x03cfca0000000005 */
[----:B------:R0:W-:Y:S02]  /*13b0*/  @!P0 STL [R7], R5 ;  /* 0x0000000507008387 */ /* 0x0001e40000100800 */
[----:B0-----:R-:W-:-:S05]  /*13c0*/  @!P1 FFMA R5, R22, R2, R5 ;  /* 0x0000000216059223 */ /* 0x001fca0000000005 */
[----:B------:R0:W-:Y:S02]  /*13d0*/  @!P1 STL [R7], R5 ;  /* 0x0000000507009387 */ /* 0x0001e40000100800 */
.L_x_83:
[----:B------:R-:W-:Y:S01]  /*13e0*/  ISETP.NE.AND P0, PT, R3, RZ, PT ;  /* 0x000000ff0300720c */ /* 0x000fe20003f05270 */
[----:B------:R-:W-:-:S12]  /*13f0*/  BSSY.RECONVERGENT B3, `(.L_x_100) ;  /* 0x0000020000037945 */ /* 0x000fd80003800200 */
[----:B------:R-:W-:Y:S05]  /*1400*/  @P0 BRA `(.L_x_101) ;  /* 0x0000000000780947 */ /* 0x000fea0003800000 */
[----:B01----:R-:W-:Y:S01]  /*1410*/  IADD3 R2, PT, PT, R15, -0xd000000, RZ ;  /* 0xf30000000f027810 */ /* 0x003fe20007ffe0ff */
[----:B------:R0:W1:Y:S03]  /*1420*/  MUFU.RSQ R0, R15 ;  /* 0x0000000f00007308 */ /* 0x0000660000001400 */
[----:B------:R-:W-:-:S13]  /*1430*/  ISETP.GT.U32.AND P0, PT, R2, 0x727fffff, PT ;  /* 0x727fffff0200780c */ /* 0x000fda0003f04070 */
[----:B0-----:R-:W-:Y:S05]  /*1440*/  @!P0 BRA `(.L_x_102) ;  /* 0x0000000000188947 */ /* 0x001fea0003800000 */
[----:B------:R-:W-:Y:S01]  /*1450*/  BSSY.RECONVERGENT B1, `(.L_x_103) ;  /* 0x0000003000017945 */ /* 0x000fe20003800200 */
[----:B------:R-:W-:-:S07]  /*1460*/  MOV R16, 0x1480 ;  /* 0x0000148000107802 */ /* 0x000fce0000000f00 */
[----:B-12345:R-:W-:Y:S05]  /*1470*/  CALL.REL.NOINC `($__internal_2_$__cuda_sm20_sqrt_rn_f32_slowpath) ;  /* 0x0000004c00147944 */ /* 0x03efea0003c00000 */
[----:B------:R-:W-:Y:S05]  /*1480*/  BSYNC.RECONVERGENT B1 ;  /* 0x0000000000017941 */ /* 0x000fea0003800200 */
.L_x_103:
[----:B------:R-:W-:Y:S01]  /*1490*/  MOV R2, R0 ;  /* 0x0000000000027202 */ /* 0x000fe20000000f00 */
[----:B------:R-:W-:Y:S06]  /*14a0*/  BRA `(.L_x_104) ;  /* 0x0000000000107947 */ /* 0x000fec0003800000 */
.L_x_102:
[----:B-1----:R-:W-:Y:S01]  /*14b0*/  FMUL.FTZ R2, R15, R0 ;  /* 0x000000000f027220 */ /* 0x002fe20000410000 */
[----:B------:R-:W-:-:S03]  /*14c0*/  FMUL.FTZ R0, R0, 0.5 ;  /* 0x3f00000000007820 */ /* 0x000fc60000410000 */
[----:B------:R-:W-:-:S04]  /*14d0*/  FFMA R11, -R2, R2, R15 ;  /* 0x00000002020b7223 */ /* 0x000fc8000000010f */
[----:B------:R-:W-:-:S07]  /*14e0*/  FFMA R2, R11, R0, R2 ;  /* 0x000000000b027223 */ /* 0x000fce0000000002 */
.L_x_104:
        /* <DEDUP_REMOVED lines=9> */
[----:B------:R-:W-:Y:S02]  /*1580*/  MOV R0, R5 ;  /* 0x0000000500007202 */ /* 0x000fe40000000f00 */
[----:B--234-:R-:W-:Y:S02]  /*1590*/  MOV R5, R2 ;  /* 0x0000000200057202 */ /* 0x01cfe40000000f00 */
[----:B------:R-:W-:-:S07]  /*15a0*/  MOV R2, 0x15c0 ;  /* 0x000015c000027802 */ /* 0x000fce0000000f00 */
[----:B-----5:R-:W-:Y:S05]  /*15b0*/  CALL.REL.NOINC `($__internal_3_$__cuda_sm3x_div_rn_noftz_f32_slowpath) ;  /* 0x0000004c00187944 */ /* 0x020fea0003c00000 */
.L_x_106:
[----:B------:R-:W-:Y:S05]  /*15c0*/  BSYNC.RECONVERGENT B4 ;  /* 0x0000000000047941 */ /* 0x000fea0003800200 */
.L_x_105:
[----:B------:R0:W-:Y:S01]  /*15d0*/  STL [R7], R0 ;  /* 0x0000000007007387 */ /* 0x0001e20000100800 */
[----:B------:R-:W-:-:S07]  /*15e0*/  FMNMX R6, R6, R0, !PT ;  /* 0x0000000006067209 */ /* 0x000fce0007800000 */
.L_x_101:
[----:B------:R-:W-:Y:S05]  /*15f0*/  BSYNC.RECONVERGENT B3 ;  /* 0x0000000000037941 */ /* 0x000fea0003800200 */
.L_x_100:
[----:B------:R-:W0:Y:S01]  /*1600*/  LDCU UR5, c[0x0][0x3a8] ;  /* 0x00007500ff0577ac */ /* 0x000e220008000800 */
[----:B------:R-:W-:-:S04]  /*1610*/  IADD3 R8, PT, PT, R8, 0x1, RZ ;  /* 0x0000000108087810 */ /* 0x000fc80007ffe0ff */
[----:B0-----:R-:W-:-:S13]  /*1620*/  ISETP.NE.AND P0, PT, R8, UR5, PT ;  /* 0x0000000508007c0c */ /* 0x001fda000bf05270 */
[----:B------:R-:W-:Y:S05]  /*1630*/  @!P0 BRA `(.L_x_107) ;  /* 0x0000001800ec8947 */ /* 0x000fea0003800000 */
[----:B------:R-:W-:Y:S05]  /*1640*/  BRA `(.L_x_108) ;  /* 0xffffffe800f07947 */ /* 0x000fea000383ffff */
.L_x_46:
[----:B------:R-:W-:Y:S01]  /*1650*/  UISETP.GE.U32.AND UP0, UPT, UR5, 0x8, UPT ;  /* 0x000000080500788c */ /* 0x000fe2000bf06070 */
[----:B------:R-:W-:Y:S01]  /*1660*/  HFMA2 R6, -RZ, RZ, -25.71875, 3664 ;  /* 0xce6e6b28ff067431 */ /* 0x000fe200000001ff */
[----:B------:R-:W-:Y:S01]  /*1670*/  MOV R12, RZ ;  /* 0x000000ff000c7202 */ /* 0x000fe20000000f00 */
[----:B------:R-:W-:-:S06]  /*1680*/  ULOP3.LUT UR6, UR5, 0x7, URZ, 0xc0, !UPT ;  /* 0x0000000705067892 */ /* 0x000fcc000f8ec0ff */
[----:B------:R-:W-:Y:S06]  /*1690*/  BRA.U !UP0, `(.L_x_109) ;  /* 0x0000000908d87547 */ /* 0x000fec000b800000 */
[----:B------:R-:W-:Y:S01]  /*16a0*/  IADD3 R2, PT, PT, R15, -0xd000000, RZ ;  /* 0xf30000000f027810 */ /* 0x000fe20007ffe0ff */
[----:B------:R0:W1:Y:S01]  /*16b0*/  MUFU.RSQ R0, R15 ;  /* 0x0000000f00007308 */ /* 0x0000620000001400 */
[----:B------:R-:W-:Y:S01]  /*16c0*/  ULOP3.LUT UR5, UR5, 0x7ffffff8, URZ, 0xc0, !UPT ;  /* 0x7ffffff805057892 */ /* 0x000fe2000f8ec0ff */
[----:B------:R-:W-:Y:S02]  /*16d0*/  MOV R6, 0xce6e6b28 ;  /* 0xce6e6b2800067802 */ /* 0x000fe40000000f00 */
[----:B------:R-:W-:Y:S02]  /*16e0*/  ISETP.GT.U32.AND P0, PT, R2, 0x727fffff, PT ;  /* 0x727fffff0200780c */ /* 0x000fe40003f04070 */
[----:B------:R-:W-:Y:S02]  /*16f0*/  MOV R8, RZ ;  /* 0x000000ff00087202 */ /* 0x000fe40000000f00 */
[----:B------:R-:W-:-:S09]  /*1700*/  MOV R12, UR5 ;  /* 0x00000005000c7c02 */ /* 0x000fd20008000f00 */
[----:B01----:R-:W-:Y:S05]  /*1710*/  @!P0 BRA `(.L_x_110) ;  /* 0x0000000000188947 */ /* 0x003fea0003800000 */
[----:B------:R-:W-:Y:S01]  /*1720*/  BSSY.RECONVERGENT B1, `(.L_x_111) ;  /* 0x0000003000017945 */ /* 0x000fe20003800200 */
[----:B------:R-:W-:-:S07]  /*1730*/  MOV R16, 0x1750 ;  /* 0x0000175000107802 */ /* 0x000fce0000000f00 */
[----:B------:R-:W-:Y:S05]  /*1740*/  CALL.REL.NOINC `($__internal_2_$__cuda_sm20_sqrt_rn_f32_slowpath) ;  /* 0x0000004800607944 */ /* 0x000fea0003c00000 */
[----:B------:R-:W-:Y:S05]  /*1750*/  BSYNC.RECONVERGENT B1 ;  /* 0x0000000000017941 */ /* 0x000fea0003800200 */
.L_x_111:
[----:B------:R-:W-:Y:S01]  /*1760*/  MOV R5, R0 ;  /* 0x0000000000057202 */ /* 0x000fe20000000f00 */
[----:B------:R-:W-:Y:S06]  /*1770*/  BRA `(.L_x_112) ;  /* 0x0000000000107947 */ /* 0x000fec0003800000 */
.L_x_110:
[----:B------:R-:W-:Y:S01]  /*1780*/  FMUL.FTZ R2, R15, R0 ;  /* 0x000000000f027220 */ /* 0x000fe20000410000 */
[----:B------:R-:W-:-:S03]  /*1790*/  FMUL.FTZ R0, R0, 0.5 ;  /* 0x3f00000000007820 */ /* 0x000fc60000410000 */
[----:B------:R-:W-:-:S04]  /*17a0*/  FFMA R5, -R2, R2, R15 ;  /* 0x0000000202057223 */ /* 0x000fc8000000010f */
[----:B------:R-:W-:-:S07]  /*17b0*/  FFMA R5, R5, R0, R2 ;  /* 0x0000000005057223 */ /* 0x000fce0000000002 */
.L_x_112:
[----:B01234-:R-:W-:Y:S01]  /*17c0*/  LEA R7, R8, R1, 0x2 ;  /* 0x0000000108077211 */ /* 0x01ffe200078e10ff */
[----:B------:R-:W-:Y:S01]  /*17d0*/  BSSY.RECONVERGENT B3, `(.L_x_113) ;  /* 0x0000013000037945 */ /* 0x000fe20003800200 */
[----:B------:R-:W-:-:S03]  /*17e0*/  ISETP.NE.AND P0, PT, R3, RZ, PT ;  /* 0x000000ff0300720c */ /* 0x000fc60003f05270 */
[----:B------:R0:W-:Y:S10]  /*17f0*/  STL [R7], RZ ;  /* 0x000000ff07007387 */ /* 0x0001f40000100800 */
[----:B0-----:R-:W-:Y:S05]  /*1800*/  @P0 BRA `(.L_x_114) ;  /* 0x00000000003c0947 */ /* 0x001fea0003800000 */
[----:B------:R-:W0:Y:S01]  /*1810*/  MUFU.RCP R0, R5 ;  /* 0x0000000500007308 */ /* 0x000e220000001000 */
[----:B------:R-:W-:Y:S07]  /*1820*/  BSSY.RECONVERGENT B4, `(.L_x_115) ;  /* 0x000000b000047945 */ /* 0x000fee0003800200 */
[----:B------:R-:W1:Y:S01]  /*1830*/  FCHK P0, RZ, R5 ;  /* 0x00000005ff007302 */ /* 0x000e620000000000 */
[----:B0-----:R-:W-:-:S04]  /*1840*/  FFMA R11, -R5, R0, 1 ;  /* 0x3f800000050b7423 */ /* 0x001fc80000000100 */
[----:B------:R-:W-:-:S04]  /*1850*/  FFMA R11, R0, R11, R0 ;  /* 0x0000000b000b7223 */ /* 0x000fc80000000000 */
[----:B------:R-:W-:-:S04]  /*1860*/  FFMA R0, RZ, R11, RZ ;  /* 0x0000000bff007223 */ /* 0x000fc800000000ff */
[----:B------:R-:W-:-:S04]  /*1870*/  FFMA R2, -R5, R0, RZ ;  /* 0x0000000005027223 */ /* 0x000fc800000001ff */
[----:B------:R-:W-:Y:S01]  /*1880*/  FFMA R0, R11, R2, R0 ;  /* 0x000000020b007223 */ /* 0x000fe20000000000 */
[----:B-1----:R-:W-:Y:S06]  /*1890*/  @!P0 BRA `(.L_x_116) ;  /* 0x00000000000c8947 */ /* 0x002fec0003800000 */
[----:B------:R-:W-:Y:S01]  /*18a0*/  HFMA2 R0, -RZ, RZ, 0, 0 ;  /* 0x00000000ff007431 */ /* 0x000fe200000001ff */
[----:B------:R-:W-:-:S07]  /*18b0*/  MOV R2, 0x18d0 ;  /* 0x000018d000027802 */ /* 0x000fce0000000f00 */
[----:B------:R-:W-:Y:S05]  /*18c0*/  CALL.REL.NOINC `($__internal_3_$__cuda_sm3x_div_rn_noftz_f32_slowpath) ;  /* 0x0000004800547944 */ /* 0x000fea0003c00000 */
.L_x_116:
[----:B------:R-:W-:Y:S05]  /*18d0*/  BSYNC.RECONVERGENT B4 ;  /* 0x0000000000047941 */ /* 0x000fea0003800200 */
.L_x_115:
[----:B------:R0:W-:Y:S01]  /*18e0*/  STL [R7], R0 ;  /* 0x0000000007007387 */ /* 0x0001e20000100800 */
[----:B------:R-:W-:-:S07]  /*18f0*/  FMNMX R6, R6, R0, !PT ;  /* 0x0000000006067209 */ /* 0x000fce0007800000 */
.L_x_114:
[----:B------:R-:W-:Y:S05]  /*1900*/  BSYNC.RECONVERGENT B3 ;  /* 0x0000000000037941 */ /* 0x000fea0003800200 */
.L_x_113:
[----:B------:R1:W-:Y:S01]  /*1910*/  STL [R7+0x4], RZ ;  /* 0x000004ff07007387 */ /* 0x0003e20000100800 */
[----:B------:R-:W-:Y:S01]  /*1920*/  ISETP.NE.AND P0, PT, R3, RZ, PT ;  /* 0x000000ff0300720c */ /* 0x000fe20003f05270 */
[----:B------:R-:W-:-:S12]  /*1930*/  BSSY.RECONVERGENT B3, `(.L_x_117) ;  /* 0x0000011000037945 */ /* 0x000fd80003800200 */
[----:B-1----:R-:W-:Y:S05]  /*1940*/  @P0 BRA `(.L_x_118) ;  /* 0x00000000003c0947 */ /* 0x002fea0003800000 */
[----:B0-----:R-:W0:Y:S01]  /*1950*/  MUFU.RCP R0, R5 ;  /* 0x0000000500007308 */ /* 0x001e220000001000 */
        /* <DEDUP_REMOVED lines=8> */
[----:B------:R-:W-:Y:S02]  /*19e0*/  MOV R0, RZ ;  /* 0x000000ff00007202 */ /* 0x000fe40000000f00 */
[----:B------:R-:W-:-:S07]  /*19f0*/  MOV R2, 0x1a10 ;  /* 0x00001a1000027802 */ /* 0x000fce0000000f00 */
[----:B------:R-:W-:Y:S05]  /*1a00*/  CALL.REL.NOINC `($__internal_3_$__cuda_sm3x_div_rn_noftz_f32_slowpath) ;  /* 0x0000004800047944 */ /* 0x000fea0003c00000 */
.L_x_120:
[----:B------:R-:W-:Y:S05]  /*1a10*/  BSYNC.RECONVERGENT B4 ;  /* 0x0000000000047941 */ /* 0x000fea0003800200 */
.L_x_119:
[----:B------:R1:W-:Y:S01]  /*1a20*/  STL [R7+0x4], R0 ;  /* 0x0000040007007387 */ /* 0x0003e20000100800 */
[----:B------:R-:W-:-:S07]  /*1a30*/  FMNMX R6, R6, R0, !PT ;  /* 0x0000000006067209 */ /* 0x000fce0007800000 */
.L_x_118:
[----:B------:R-:W-:Y:S05]  /*1a40*/  BSYNC.RECONVERGENT B3 ;  /* 0x0000000000037941 */ /* 0x000fea0003800200 */
.L_x_117:
[----:B------:R2:W-:Y:S01]  /*1a50*/  STL [R7+0x8], RZ ;  /* 0x000008ff07007387 */ /* 0x0005e20000100800 */
[----:B------:R-:W-:Y:S01]  /*1a60*/  ISETP.NE.AND P0, PT, R3, RZ, PT ;  /* 0x000000ff0300720c */ /* 0x000fe20003f05270 */
[----:B------:R-:W-:-:S12]  /*1a70*/  BSSY.RECONVERGENT B3, `(.L_x_121) ;  /* 0x0000011000037945 */ /* 0x000fd80003800200 */
[----:B--2---:R-:W-:Y:S05]  /*1a80*/  @P0 BRA `(.L_x_122) ;  /* 0x00000000003c0947 */ /* 0x004fea0003800000 */
[----:B01----:R-:W0:Y:S01]  /*1a90*/  MUFU.RCP R0, R5 ;  /* 0x0000000500007308 */ /* 0x003e220000001000 */
        /* <DEDUP_REMOVED lines=11> */
.L_x_124:
[----:B------:R-:W-:Y:S05]  /*1b50*/  BSYNC.RECONVERGENT B4 ;  /* 0x0000000000047941 */ /* 0x000fea0003800200 */
.L_x_123:
[----:B------:R2:W-:Y:S01]  /*1b60*/  STL [R7+0x8], R0 ;  /* 0x0000080007007387 */ /* 0x0005e20000100800 */
[----:B------:R-:W-:-:S07]  /*1b70*/  FMNMX R6, R6, R0, !PT ;  /* 0x0000000006067209 */ /* 0x000fce0007800000 */
.L_x_122:
[----:B------:R-:W-:Y:S05]  /*1b80*/  BSYNC.RECONVERGENT B3 ;  /* 0x0000000000037941 */ /* 0x000fea0003800200 */
.L_x_121:
[----:B------:R3:W-:Y:S01]  /*1b90*/  STL [R7+0xc], RZ ;  /* 0x00000cff07007387 */ /* 0x0007e20000100800 */
[----:B------:R-:W-:Y:S01]  /*1ba0*/  ISETP.NE.AND P0, PT, R3, RZ, PT ;  /* 0x000000ff0300720c */ /* 0x000fe20003f05270 */
[----:B------:R-:W-:-:S12]  /*1bb0*/  BSSY.RECONVERGENT B3, `(.L_x_125) ;  /* 0x0000011000037945 */ /* 0x000fd80003800200 */
[----:B---3--:R-:W-:Y:S05]  /*1bc0*/  @P0 BRA `(.L_x_126) ;  /* 0x00000000003c0947 */ /* 0x008fea0003800000 */
[----:B012---:R-:W0:Y:S01]  /*1bd0*/  MUFU.RCP R0, R5 ;  /* 0x0000000500007308 */ /* 0x007e220000001000 */
        /* <DEDUP_REMOVED lines=11> */
.L_x_128:
[----:B------:R-:W-:Y:S05]  /*1c90*/  BSYNC.RECONVERGENT B4 ;  /* 0x0000000000047941 */ /* 0x000fea0003800200 */
.L_x_127:
[----:B------:R3:W-:Y:S01]  /*1ca0*/  STL [R7+0xc], R0 ;  /* 0x00000c0007007387 */ /* 0x0007e20000100800 */
[----:B------:R-:W-:-:S07]  /*1cb0*/  FMNMX R6, R6, R0, !PT ;  /* 0x0000000006067209 */ /* 0x000fce0007800000 */
.L_x_126:
[----:B------:R-:W-:Y:S05]  /*1cc0*/  BSYNC.RECONVERGENT B3 ;  /* 0x0000000000037941 */ /* 0x000fea0003800200 */
.L_x_125:
[----:B------:R4:W-:Y:S01]  /*1cd0*/  STL [R7+0x10], RZ ;  /* 0x000010ff07007387 */ /* 0x0009e20000100800 */
[----:B------:R-:W-:Y:S01]  /*1ce0*/  ISETP.NE.AND P0, PT, R3, RZ, PT ;  /* 0x000000ff0300720c */ /* 0x000fe20003f05270 */
[----:B------:R-:W-:-:S12]  /*1cf0*/  BSSY.RECONVERGENT B3, `(.L_x_129) ;  /* 0x0000011000037945 */ /* 0x000fd80003800200 */
[----:B----4-:R-:W-:Y:S05]  /*1d00*/  @P0 BRA `(.L_x_130) ;  /* 0x00000000003c0947 */ /* 0x010fea0003800000 */
[----:B0123--:R-:W0:Y:S01]  /*1d10*/  MUFU.RCP R0, R5 ;  /* 0x0000000500007308 */ /* 0x00fe220000001000 */
        /* <DEDUP_REMOVED lines=11> */
.L_x_132:
[----:B------:R-:W-:Y:S05]  /*1dd0*/  BSYNC.RECONVERGENT B4 ;  /* 0x0000000000047941 */ /* 0x000fea0003800200 */
.L_x_131:
[----:B------:R4:W-:Y:S01]  /*1de0*/  STL [R7+0x10], R0 ;  /* 0x0000100007007387 */ /* 0x0009e20000100800 */
[----:B------:R-:W-:-:S07]  /*1df0*/  FMNMX R6, R6, R0, !PT ;  /* 0x0000000006067209 */ /* 0x000fce0007800000 */
.L_x_130:
[----:B------:R-:W-:Y:S05]  /*1e00*/  BSYNC.RECONVERGENT B3 ;  /* 0x0000000000037941 */ /* 0x000fea0003800200 */
.L_x_129:
[----:B------:R0:W-:Y:S01]  /*1e10*/  STL [R7+0x14], RZ ;  /* 0x000014ff07007387 */ /* 0x0001e20000100800 */
[----:B------:R-:W-:Y:S01]  /*1e20*/  ISETP.NE.AND P0, PT, R3, RZ, PT ;  /* 0x000000ff0300720c */ /* 0x000fe20003f05270 */
[----:B------:R-:W-:-:S12]  /*1e30*/  BSSY.RECONVERGENT B3, `(.L_x_133) ;  /* 0x0000011000037945 */ /* 0x000fd80003800200 */
[----:B0-----:R-:W-:Y:S05]  /*1e40*/  @P0 BRA `(.L_x_134) ;  /* 0x00000000003c0947 */ /* 0x001fea0003800000 */
[----:B-1234-:R-:W0:Y:S01]  /*1e50*/  MUFU.RCP R0, R5 ;  /* 0x0000000500007308 */ /* 0x01ee220000001000 */
        /* <DEDUP_REMOVED lines=11> */
.L_x_136:
[----:B------:R-:W-:Y:S05]  /*1f10*/  BSYNC.RECONVERGENT B4 ;  /* 0x0000000000047941 */ /* 0x000fea0003800200 */
.L_x_135:
[----:B------:R0:W-:Y:S01]  /*1f20*/  STL [R7+0x14], R0 ;  /* 0x0000140007007387 */ /* 0x0001e20000100800 */
[----:B------:R-:W-:-:S07]  /*1f30*/  FMNMX R6, R6, R0, !PT ;  /* 0x0000000006067209 */ /* 0x000fce0007800000 */
.L_x_134:
[----:B------:R-:W-:Y:S05]  /*1f40*/  BSYNC.RECONVERGENT B3 ;  /* 0x0000000000037941 */ /* 0x000fea0003800200 */
.L_x_133:
        /* <DEDUP_REMOVED lines=16> */
.L_x_140:
[----:B------:R-:W-:Y:S05]  /*2050*/  BSYNC.RECONVERGENT B4 ;  /* 0x0000000000047941 */ /* 0x000fea0003800200 */
.L_x_139:
[----:B------:R0:W-:Y:S01]  /*2060*/  STL [R7+0x18], R0 ;  /* 0x0000180007007387 */ /* 0x0001e20000100800 */
[----:B------:R-:W-:-:S07]  /*2070*/  FMNMX R6, R6, R0, !PT ;  /* 0x0000000006067209 */ /* 0x000fce0007800000 */
.L_x_138:
[----:B------:R-:W-:Y:S05]  /*2080*/  BSYNC.RECONVERGENT B3 ;  /* 0x0000000000037941 */ /* 0x000fea0003800200 */
.L_x_137:
        /* <DEDUP_REMOVED lines=16> */
.L_x_144:
[----:B------:R-:W-:Y:S05]  /*2190*/  BSYNC.RECONVERGENT B4 ;  /* 0x0000000000047941 */ /* 0x000fea0003800200 */
.L_x_143:
[----:B------:R0:W-:Y:S01]  /*21a0*/  STL [R7+0x1c], R0 ;  /* 0x00001c0007007387 */ /* 0x0001e20000100800 */
[----:B------:R-:W-:-:S07]  /*21b0*/  FMNMX R6, R6, R0, !PT ;  /* 0x0000000006067209 */ /* 0x000fce0007800000 */
.L_x_142:
[----:B------:R-:W-:Y:S05]  /*21c0*/  BSYNC.RECONVERGENT B3 ;  /* 0x0000000000037941 */ /* 0x000fea0003800200 */
.L_x_141:
[----:B------:R-:W-:-:S04]  /*21d0*/  IADD3 R8, PT, PT, R8, 0x8, RZ ;  /* 0x0000000808087810 */ /* 0x000fc80007ffe0ff */
[----:B------:R-:W-:-:S13]  /*21e0*/  ISETP.NE.AND P0, PT, R8, R12, PT ;  /* 0x0000000c0800720c */ /* 0x000fda0003f05270 */
[----:B------:R-:W-:Y:S05]  /*21f0*/  @P0 BRA `(.L_x_112) ;  /* 0xfffffff400700947 */ /* 0x000fea000383ffff */
.L_x_109:
[----:B------:R-:W-:-:S09]  /*2200*/  UISETP.NE.AND UP0, UPT, UR6, URZ, UPT ;  /* 0x000000ff0600728c */ /* 0x000fd2000bf05270 */
[----:B------:R-:W-:Y:S05]  /*2210*/  BRA.U !UP0, `(.L_x_107) ;  /* 0x0000000d08f47547 */ /* 0x000fea000b800000 */
[----:B------:R-:W5:Y:S01]  /*2220*/  LDCU UR5, c[0x0][0x3a8] ;  /* 0x00007500ff0577ac */ /* 0x000f620008000800 */
[----:B------:R-:W-:Y:S02]  /*2230*/  UISETP.GE.U32.AND UP0, UPT, UR6, 0x4, UPT ;  /* 0x000000040600788c */ /* 0x000fe4000bf06070 */
[----:B-----5:R-:W-:-:S07]  /*2240*/  ULOP3.LUT UR5, UR5, 0x3, URZ, 0xc0, !UPT ;  /* 0x0000000305057892 */ /* 0x020fce000f8ec0ff */
[----:B------:R-:W-:Y:S05]  /*2250*/  BRA.U !UP0, `(.L_x_145) ;  /* 0x0000000908287547 */ /* 0x000fea000b800000 */
[----:B01234-:R-:W-:Y:S01]  /*2260*/  LEA R7, R12, R1, 0x2 ;  /* 0x000000010c077211 */ /* 0x01ffe200078e10ff */
[----:B------:R-:W-:Y:S01]  /*2270*/  BSSY.RECONVERGENT B3, `(.L_x_146) ;  /* 0x0000021000037945 */ /* 0x000fe20003800200 */
[----:B------:R-:W-:-:S03]  /*2280*/  ISETP.NE.AND P0, PT, R3, RZ, PT ;  /* 0x000000ff0300720c */ /* 0x000fc60003f05270 */
[----:B------:R0:W-:Y:S10]  /*2290*/  STL [R7], RZ ;  /* 0x000000ff07007387 */ /* 0x0001f40000100800 */
[----:B0-----:R-:W-:Y:S05]  /*22a0*/  @P0 BRA `(.L_x_147) ;  /* 0x0000000000740947 */ /* 0x001fea0003800000 */
[----:B------:R-:W-:Y:S01]  /*22b0*/  IADD3 R2, PT, PT, R15, -0xd000000, RZ ;  /* 0xf30000000f027810 */ /* 0x000fe20007ffe0ff */
[----:B------:R0:W1:Y:S03]  /*22c0*/  MUFU.RSQ R0, R15 ;  /* 0x0000000f00007308 */ /* 0x0000660000001400 */
[----:B------:R-:W-:-:S13]  /*22d0*/  ISETP.GT.U32.AND P0, PT, R2, 0x727fffff, PT ;  /* 0x727fffff0200780c */ /* 0x000fda0003f04070 */
[----:B0-----:R-:W-:Y:S05]  /*22e0*/  @!P0 BRA `(.L_x_148) ;  /* 0x0000000000188947 */ /* 0x001fea0003800000 */
[----:B------:R-:W-:Y:S01]  /*22f0*/  BSSY.RECONVERGENT B1, `(.L_x_149) ;  /* 0x0000003000017945 */ /* 0x000fe20003800200 */
[----:B------:R-:W-:-:S07]  /*2300*/  MOV R16, 0x2320 ;  /* 0x0000232000107802 */ /* 0x000fce0000000f00 */
[----:B-1----:R-:W-:Y:S05]  /*2310*/  CALL.REL.NOINC `($__internal_2_$__cuda_sm20_sqrt_rn_f32_slowpath) ;  /* 0x0000003c006c7944 */ /* 0x002fea0003c00000 */
[----:B------:R-:W-:Y:S05]  /*2320*/  BSYNC.RECONVERGENT B1 ;  /* 0x0000000000017941 */ /* 0x000fea0003800200 */
.L_x_149:
[----:B------:R-:W-:Y:S01]  /*2330*/  MOV R5, R0 ;  /* 0x0000000000057202 */ /* 0x000fe20000000f00 */
[----:B------:R-:W-:Y:S06]  /*2340*/  BRA `(.L_x_150) ;  /* 0x0000000000107947 */ /* 0x000fec0003800000 */
.L_x_148:
[----:B-1----:R-:W-:Y:S01]  /*2350*/  FMUL.FTZ R2, R15, R0 ;  /* 0x000000000f027220 */ /* 0x002fe20000410000 */
[----:B------:R-:W-:-:S03]  /*2360*/  FMUL.FTZ R0, R0, 0.5 ;  /* 0x3f00000000007820 */ /* 0x000fc60000410000 */
[----:B------:R-:W-:-:S04]  /*2370*/  FFMA R5, -R2, R2, R15 ;  /* 0x0000000202057223 */ /* 0x000fc8000000010f */
[----:B------:R-:W-:-:S07]  /*2380*/  FFMA R5, R5, R0, R2 ;  /* 0x0000000005057223 */ /* 0x000fce0000000002 */
.L_x_150:
[----:B------:R-:W0:Y:S01]  /*2390*/  MUFU.RCP R0, R5 ;  /* 0x0000000500007308 */ /* 0x000e220000001000 */
[----:B------:R-:W-:Y:S07]  /*23a0*/  BSSY.RECONVERGENT B4, `(.L_x_151) ;  /* 0x000000b000047945 */ /* 0x000fee0003800200 */
[----:B------:R-:W1:Y:S01]  /*23b0*/  FCHK P0, RZ, R5 ;  /* 0x00000005ff007302 */ /* 0x000e620000000000 */
[----:B0-----:R-:W-:-:S04]  /*23c0*/  FFMA R11, R0, -R5, 1 ;  /* 0x3f800000000b7423 */ /* 0x001fc80000000805 */
[----:B------:R-:W-:-:S04]  /*23d0*/  FFMA R11, R0, R11, R0 ;  /* 0x0000000b000b7223 */ /* 0x000fc80000000000 */
[----:B------:R-:W-:-:S04]  /*23e0*/  FFMA R0, RZ, R11, RZ ;  /* 0x0000000bff007223 */ /* 0x000fc800000000ff */
[----:B------:R-:W-:-:S04]  /*23f0*/  FFMA R2, R0, -R5, RZ ;  /* 0x8000000500027223 */ /* 0x000fc800000000ff */
[----:B------:R-:W-:Y:S01]  /*2400*/  FFMA R0, R11, R2, R0 ;  /* 0x000000020b007223 */ /* 0x000fe20000000000 */
[----:B-1----:R-:W-:Y:S06]  /*2410*/  @!P0 BRA `(.L_x_152) ;  /* 0x00000000000c8947 */ /* 0x002fec0003800000 */
[----:B------:R-:W-:Y:S01]  /*2420*/  HFMA2 R0, -RZ, RZ, 0, 0 ;  /* 0x00000000ff007431 */ /* 0x000fe200000001ff */
[----:B------:R-:W-:-:S07]  /*2430*/  MOV R2, 0x2450 ;  /* 0x0000245000027802 */ /* 0x000fce0000000f00 */
[----:B------:R-:W-:Y:S05]  /*2440*/  CALL.REL.NOINC `($__internal_3_$__cuda_sm3x_div_rn_noftz_f32_slowpath) ;  /* 0x0000003c00747944 */ /* 0x000fea0003c00000 */
.L_x_152:
[----:B------:R-:W-:Y:S05]  /*2450*/  BSYNC.RECONVERGENT B4 ;  /* 0x0000000000047941 */ /* 0x000fea0003800200 */
.L_x_151:
[----:B------:R0:W-:Y:S01]  /*2460*/  STL [R7], R0 ;  /* 0x0000000007007387 */ /* 0x0001e20000100800 */
[----:B------:R-:W-:-:S07]  /*2470*/  FMNMX R6, R6, R0, !PT ;  /* 0x0000000006067209 */ /* 0x000fce0007800000 */
.L_x_147:
[----:B------:R-:W-:Y:S05]  /*2480*/  BSYNC.RECONVERGENT B3 ;  /* 0x0000000000037941 */ /* 0x000fea0003800200 */
.L_x_146:
[----:B------:R1:W-:Y:S01]  /*2490*/  STL [R7+0x4], RZ ;  /* 0x000004ff07007387 */ /* 0x0003e20000100800 */
[----:B------:R-:W-:Y:S01]  /*24a0*/  ISETP.NE.AND P0, PT, R3, RZ, PT ;  /* 0x000000ff0300720c */ /* 0x000fe20003f05270 */
[----:B------:R-:W-:-:S12]  /*24b0*/  BSSY.RECONVERGENT B3, `(.L_x_153) ;  /* 0x000001f000037945 */ /* 0x000fd80003800200 */
[----:B-1----:R-:W-:Y:S05]  /*24c0*/  @P0 BRA `(.L_x_154) ;  /* 0x0000000000740947 */ /* 0x002fea0003800000 */
[----:B------:R-:W-:Y:S01]  /*24d0*/  IADD3 R2, PT, PT, R15, -0xd000000, RZ ;  /* 0xf30000000f027810 */ /* 0x000fe20007ffe0ff */
[----:B0-----:R0:W1:Y:S03]  /*24e0*/  MUFU.RSQ R0, R15 ;  /* 0x0000000f00007308 */ /* 0x0010660000001400 */
[----:B------:R-:W-:-:S13]  /*24f0*/  ISETP.GT.U32.AND P0, PT, R2, 0x727fffff, PT ;  /* 0x727fffff0200780c */ /* 0x000fda0003f04070 */
[----:B0-----:R-:W-:Y:S05]  /*2500*/  @!P0 BRA `(.L_x_155) ;  /* 0x0000000000188947 */ /* 0x001fea0003800000 */
[----:B------:R-:W-:Y:S01]  /*2510*/  BSSY.RECONVERGENT B1, `(.L_x_156) ;  /* 0x0000003000017945 */ /* 0x000fe20003800200 */
[----:B------:R-:W-:-:S07]  /*2520*/  MOV R16, 0x2540 ;  /* 0x0000254000107802 */ /* 0x000fce0000000f00 */
[----:B-1----:R-:W-:Y:S05]  /*2530*/  CALL.REL.NOINC `($__internal_2_$__cuda_sm20_sqrt_rn_f32_slowpath) ;  /* 0x0000003800e47944 */ /* 0x002fea0003c00000 */
[----:B------:R-:W-:Y:S05]  /*2540*/  BSYNC.RECONVERGENT B1 ;  /* 0x0000000000017941 */ /* 0x000fea0003800200 */
.L_x_156:
[----:B------:R-:W-:Y:S01]  /*2550*/  MOV R5, R0 ;  /* 0x0000000000057202 */ /* 0x000fe20000000f00 */
[----:B------:R-:W-:Y:S06]  /*2560*/  BRA `(.L_x_157) ;  /* 0x0000000000107947 */ /* 0x000fec0003800000 */
.L_x_155:
[----:B-1----:R-:W-:Y:S01]  /*2570*/  FMUL.FTZ R2, R15, R0 ;  /* 0x000000000f027220 */ /* 0x002fe20000410000 */
[----:B------:R-:W-:-:S03]  /*2580*/  FMUL.FTZ R0, R0, 0.5 ;  /* 0x3f00000000007820 */ /* 0x000fc60000410000 */
[----:B------:R-:W-:-:S04]  /*2590*/  FFMA R5, -R2, R2, R15 ;  /* 0x0000000202057223 */ /* 0x000fc8000000010f */
[----:B------:R-:W-:-:S07]  /*25a0*/  FFMA R5, R5, R0, R2 ;  /* 0x0000000005057223 */ /* 0x000fce0000000002 */
.L_x_157:
        /* <DEDUP_REMOVED lines=12> */
.L_x_159:
[----:B------:R-:W-:Y:S05]  /*2670*/  BSYNC.RECONVERGENT B4 ;  /* 0x0000000000047941 */ /* 0x000fea0003800200 */
.L_x_158:
[----:B------:R1:W-:Y:S01]  /*2680*/  STL [R7+0x4], R0 ;  /* 0x0000040007007387 */ /* 0x0003e20000100800 */
[----:B------:R-:W-:-:S07]  /*2690*/  FMNMX R6, R6, R0, !PT ;  /* 0x0000000006067209 */ /* 0x000fce0007800000 */
.L_x_154:
[----:B------:R-:W-:Y:S05]  /*26a0*/  BSYNC.RECONVERGENT B3 ;  /* 0x0000000000037941 */ /* 0x000fea0003800200 */
.L_x_153:
[----:B------:R2:W-:Y:S01]  /*26b0*/  STL [R7+0x8], RZ ;  /* 0x000008ff07007387 */ /* 0x0005e20000100800 */
[----:B------:R-:W-:Y:S01]  /*26c0*/  ISETP.NE.AND P0, PT, R3, RZ, PT ;  /* 0x000000ff0300720c */ /* 0x000fe20003f05270 */
[----:B------:R-:W-:-:S12]  /*26d0*/  BSSY.RECONVERGENT B3, `(.L_x_160) ;  /* 0x000001f000037945 */ /* 0x000fd80003800200 */
[----:B--2---:R-:W-:Y:S05]  /*26e0*/  @P0 BRA `(.L_x_161) ;  /* 0x0000000000740947 */ /* 0x004fea0003800000 */
[----:B------:R-:W-:Y:S01]  /*26f0*/  IADD3 R2, PT, PT, R15, -0xd000000, RZ ;  /* 0xf30000000f027810 */ /* 0x000fe20007ffe0ff */
[----:B01----:R0:W1:Y:S03]  /*2700*/  MUFU.RSQ R0, R15 ;  /* 0x0000000f00007308 */ /* 0x0030660000001400 */
[----:B------:R-:W-:-:S13]  /*2710*/  ISETP.GT.U32.AND P0, PT, R2, 0x727fffff, PT ;  /* 0x727fffff0200780c */ /* 0x000fda0003f04070 */
[----:B0-----:R-:W-:Y:S05]  /*2720*/  @!P0 BRA `(.L_x_162) ;  /* 0x0000000000188947 */ /* 0x001fea0003800000 */
[----:B------:R-:W-:Y:S01]  /*2730*/  BSSY.RECONVERGENT B1, `(.L_x_163) ;  /* 0x0000003000017945 */ /* 0x000fe20003800200 */
[----:B------:R-:W-:-:S07]  /*2740*/  MOV R16, 0x2760 ;  /* 0x0000276000107802 */ /* 0x000fce0000000f00 */
[----:B-1----:R-:W-:Y:S05]  /*2750*/  CALL.REL.NOINC `($__internal_2_$__cuda_sm20_sqrt_rn_f32_slowpath) ;  /* 0x00000038005c7944 */ /* 0x002fea0003c00000 */
[----:B------:R-:W-:Y:S05]  /*2760*/  BSYNC.RECONVERGENT B1 ;  /* 0x0000000000017941 */ /* 0x000fea0003800200 */
.L_x_163:
[----:B------:R-:W-:Y:S01]  /*2770*/  MOV R5, R0 ;  /* 0x0000000000057202 */ /* 0x000fe20000000f00 */
[----:B------:R-:W-:Y:S06]  /*2780*/  BRA `(.L_x_164) ;  /* 0x0000000000107947 */ /* 0x000fec0003800000 */
.L_x_162:
[----:B-1----:R-:W-:Y:S01]  /*2790*/  FMUL.FTZ R2, R15, R0 ;  /* 0x000000000f027220 */ /* 0x002fe20000410000 */
[----:B------:R-:W-:-:S03]  /*27a0*/  FMUL.FTZ R0, R0, 0.5 ;  /* 0x3f00000000007820 */ /* 0x000fc60000410000 */
[----:B------:R-:W-:-:S04]  /*27b0*/  FFMA R5, -R2, R2, R15 ;  /* 0x0000000202057223 */ /* 0x000fc8000000010f */
[----:B------:R-:W-:-:S07]  /*27c0*/  FFMA R5, R5, R0, R2 ;  /* 0x0000000005057223 */ /* 0x000fce0000000002 */
.L_x_164:
        /* <DEDUP_REMOVED lines=12> */
.L_x_166:
[----:B------:R-:W-:Y:S05]  /*2890*/  BSYNC.RECONVERGENT B4 ;  /* 0x0000000000047941 */ /* 0x000fea0003800200 */
.L_x_165:
[----:B------:R2:W-:Y:S01]  /*28a0*/  STL [R7+0x8], R0 ;  /* 0x0000080007007387 */ /* 0x0005e20000100800 */
[----:B------:R-:W-:-:S07]  /*28b0*/  FMNMX R6, R6, R0, !PT ;  /* 0x0000000006067209 */ /* 0x000fce0007800000 */
.L_x_161:
[----:B------:R-:W-:Y:S05]  /*28c0*/  BSYNC.RECONVERGENT B3 ;  /* 0x0000000000037941 */ /* 0x000fea0003800200 */
.L_x_160:
[----:B------:R3:W-:Y:S01]  /*28d0*/  STL [R7+0xc], RZ ;  /* 0x00000cff07007387 */ /* 0x0007e20000100800 */
[----:B------:R-:W-:Y:S01]  /*28e0*/  ISETP.NE.AND P0, PT, R3, RZ, PT ;  /* 0x000000ff0300720c */ /* 0x000fe20003f05270 */
[----:B------:R-:W-:-:S12]  /*28f0*/  BSSY.RECONVERGENT B3, `(.L_x_167) ;  /* 0x000001f000037945 */ /* 0x000fd80003800200 */
[----:B---3--:R-:W-:Y:S05]  /*2900*/  @P0 BRA `(.L_x_168) ;  /* 0x0000000000740947 */ /* 0x008fea0003800000 */
[----:B------:R-:W-:Y:S01]  /*2910*/  IADD3 R2, PT, PT, R15, -0xd000000, RZ ;  /* 0xf30000000f027810 */ /* 0x000fe20007ffe0ff */
[----:B012---:R0:W1:Y:S03]  /*2920*/  MUFU.RSQ R0, R15 ;  /* 0x0000000f00007308 */ /* 0x0070660000001400 */
[----:B------:R-:W-:-:S13]  /*2930*/  ISETP.GT.U32.AND P0, PT, R2, 0x727fffff, PT ;  /* 0x727fffff0200780c */ /* 0x000fda0003f04070 */
[----:B0-----:R-:W-:Y:S05]  /*2940*/  @!P0 BRA `(.L_x_169) ;  /* 0x0000000000188947 */ /* 0x001fea0003800000 */
[----:B------:R-:W-:Y:S01]  /*2950*/  BSSY.RECONVERGENT B1, `(.L_x_170) ;  /* 0x0000003000017945 */ /* 0x000fe20003800200 */
[----:B------:R-:W-:-:S07]  /*2960*/  MOV R16, 0x2980 ;  /* 0x0000298000107802 */ /* 0x000fce0000000f00 */
[----:B-1----:R-:W-:Y:S05]  /*2970*/  CALL.REL.NOINC `($__internal_2_$__cuda_sm20_sqrt_rn_f32_slowpath) ;  /* 0x0000003400d47944 */ /* 0x002fea0003c00000 */
[----:B------:R-:W-:Y:S05]  /*2980*/  BSYNC.RECONVERGENT B1 ;  /* 0x0000000000017941 */ /* 0x000fea0003800200 */
.L_x_170:
[----:B------:R-:W-:Y:S01]  /*2990*/  MOV R5, R0 ;  /* 0x0000000000057202 */ /* 0x000fe20000000f00 */
[----:B------:R-:W-:Y:S06]  /*29a0*/  BRA `(.L_x_171) ;  /* 0x0000000000107947 */ /* 0x000fec0003800000 */
.L_x_169:
[----:B-1----:R-:W-:Y:S01]  /*29b0*/  FMUL.FTZ R2, R15, R0 ;  /* 0x000000000f027220 */ /* 0x002fe20000410000 */
[----:B------:R-:W-:-:S03]  /*29c0*/  FMUL.FTZ R0, R0, 0.5 ;  /* 0x3f00000000007820 */ /* 0x000fc60000410000 */
[----:B------:R-:W-:-:S04]  /*29d0*/  FFMA R5, -R2, R2, R15 ;  /* 0x0000000202057223 */ /* 0x000fc8000000010f */
[----:B------:R-:W-:-:S07]  /*29e0*/  FFMA R5, R5, R0, R2 ;  /* 0x0000000005057223 */ /* 0x000fce0000000002 */
.L_x_171:
        /* <DEDUP_REMOVED lines=12> */
.L_x_173:
[----:B------:R-:W-:Y:S05]  /*2ab0*/  BSYNC.RECONVERGENT B4 ;  /* 0x0000000000047941 */ /* 0x000fea0003800200 */
.L_x_172:
[----:B------:R3:W-:Y:S01]  /*2ac0*/  STL [R7+0xc], R0 ;  /* 0x00000c0007007387 */ /* 0x0007e20000100800 */
[----:B------:R-:W-:-:S07]  /*2ad0*/  FMNMX R6, R6, R0, !PT ;  /* 0x0000000006067209 */ /* 0x000fce0007800000 */
.L_x_168:
[----:B------:R-:W-:Y:S05]  /*2ae0*/  BSYNC.RECONVERGENT B3 ;  /* 0x0000000000037941 */ /* 0x000fea0003800200 */
.L_x_167:
[----:B------:R-:W-:-:S07]  /*2af0*/  IADD3 R12, PT, PT, R12, 0x4, RZ ;  /* 0x000000040c0c7810 */ /* 0x000fce0007ffe0ff */
.L_x_145:
[----:B------:R-:W-:-:S09]  /*2b00*/  UISETP.NE.AND UP0, UPT, UR5, URZ, UPT ;  /* 0x000000ff0500728c */ /* 0x000fd2000bf05270 */
[----:B------:R-:W-:Y:S05]  /*2b10*/  BRA.U !UP0, `(.L_x_107) ;  /* 0x0000000508b47547 */ /* 0x000fea000b800000 */
[----:B------:R-:W-:-:S09]  /*2b20*/  UISETP.NE.AND UP0, UPT, UR5, 0x1, UPT ;  /* 0x000000010500788c */ /* 0x000fd2000bf05270 */
        /* <DEDUP_REMOVED lines=14> */
.L_x_178:
[----:B------:R-:W-:Y:S01]  /*2c10*/  MOV R5, R0 ;  /* 0x0000000000057202 */ /* 0x000fe20000000f00 */
[----:B------:R-:W-:Y:S06]  /*2c20*/  BRA `(.L_x_179) ;  /* 0x0000000000107947 */ /* 0x000fec0003800000 */
.L_x_177:
[----:B-1----:R-:W-:Y:S01]  /*2c30*/  FMUL.FTZ R2, R15, R0 ;  /* 0x000000000f027220 */ /* 0x002fe20000410000 */
[----:B------:R-:W-:-:S03]  /*2c40*/  FMUL.FTZ R0, R0, 0.5 ;  /* 0x3f00000000007820 */ /* 0x000fc60000410000 */
[----:B------:R-:W-:-:S04]  /*2c50*/  FFMA R5, -R2, R2, R15 ;  /* 0x0000000202057223 */ /* 0x000fc8000000010f */
[----:B------:R-:W-:-:S07]  /*2c60*/  FFMA R5, R5, R0, R2 ;  /* 0x0000000005057223 */ /* 0x000fce0000000002 */
.L_x_179:
        /* <DEDUP_REMOVED lines=12> */
.L_x_181:
[----:B------:R-:W-:Y:S05]  /*2d30*/  BSYNC.RECONVERGENT B4 ;  /* 0x0000000000047941 */ /* 0x000fea0003800200 */
.L_x_180:
[----:B------:R0:W-:Y:S01]  /*2d40*/  STL [R7], R0 ;  /* 0x0000000007007387 */ /* 0x0001e20000100800 */
[----:B------:R-:W-:-:S07]  /*2d50*/  FMNMX R6, R6, R0, !PT ;  /* 0x0000000006067209 */ /* 0x000fce0007800000 */
.L_x_176:
[----:B------:R-:W-:Y:S05]  /*2d60*/  BSYNC.RECONVERGENT B3 ;  /* 0x0000000000037941 */ /* 0x000fea0003800200 */
.L_x_175:
        /* <DEDUP_REMOVED lines=12> */
.L_x_185:
[----:B------:R-:W-:Y:S01]  /*2e30*/  MOV R5, R0 ;  /* 0x0000000000057202 */ /* 0x000fe20000000f00 */
[----:B------:R-:W-:Y:S06]  /*2e40*/  BRA `(.L_x_186) ;  /* 0x0000000000107947 */ /* 0x000fec0003800000 */
.L_x_184:
[----:B-1----:R-:W-:Y:S01]  /*2e50*/  FMUL.FTZ R2, R15, R0 ;  /* 0x000000000f027220 */ /* 0x002fe20000410000 */
[----:B------:R-:W-:-:S03]  /*2e60*/  FMUL.FTZ R0, R0, 0.5 ;  /* 0x3f00000000007820 */ /* 0x000fc60000410000 */
[----:B------:R-:W-:-:S04]  /*2e70*/  FFMA R5, -R2, R2, R15 ;  /* 0x0000000202057223 */ /* 0x000fc8000000010f */
[----:B------:R-:W-:-:S07]  /*2e80*/  FFMA R5, R5, R0, R2 ;  /* 0x0000000005057223 */ /* 0x000fce0000000002 */
.L_x_186:
        /* <DEDUP_REMOVED lines=12> */
.L_x_188:
[----:B------:R-:W-:Y:S05]  /*2f50*/  BSYNC.RECONVERGENT B4 ;  /* 0x0000000000047941 */ /* 0x000fea0003800200 */
.L_x_187:
[----:B------:R1:W-:Y:S01]  /*2f60*/  STL [R7+0x4], R0 ;  /* 0x0000040007007387 */ /* 0x0003e20000100800 */
[----:B------:R-:W-:-:S07]  /*2f70*/  FMNMX R6, R6, R0, !PT ;  /* 0x0000000006067209 */ /* 0x000fce0007800000 */
.L_x_183:
[----:B------:R-:W-:Y:S05]  /*2f80*/  BSYNC.RECONVERGENT B3 ;  /* 0x0000000000037941 */ /* 0x000fea0003800200 */
.L_x_182:
[----:B------:R-:W-:-:S07]  /*2f90*/  IADD3 R12, PT, PT, R12, 0x2, RZ ;  /* 0x000000020c0c7810 */ /* 0x000fce0007ffe0ff */
.L_x_174:
[----:B------:R-:W5:Y:S02]  /*2fa0*/  LDCU UR5, c[0x0][0x3a8] ;  /* 0x00007500ff0577ac */ /* 0x000f640008000800 */
[----:B-----5:R-:W-:-:S04]  /*2fb0*/  ULOP3.LUT UR5, UR5, 0x1, URZ, 0xc0, !UPT ;  /* 0x0000000105057892 */ /* 0x020fc8000f8ec0ff */
[----:B------:R-:W-:-:S09]  /*2fc0*/  UISETP.NE.U32.AND UP0, UPT, UR5, 0x1, UPT ;  /* 0x000000010500788c */ /* 0x000fd2000bf05070 */
[----:B------:R-:W-:Y:S05]  /*2fd0*/  BRA.U UP0, `(.L_x_107) ;  /* 0x0000000100847547 */ /* 0x000fea000b800000 */
[----:B------:R-:W-:Y:S02]  /*2fe0*/  LEA R12, R12, R1, 0x2 ;  /* 0x000000010c0c7211 */ /* 0x000fe400078e10ff */
[----:B------:R-:W-:-:S03]  /*2ff0*/  ISETP.NE.AND P0, PT, R3, RZ, PT ;  /* 0x000000ff0300720c */ /* 0x000fc60003f05270 */
[----:B------:R0:W-:Y:S10]  /*3000*/  STL [R12], RZ ;  /* 0x000000ff0c007387 */ /* 0x0001f40000100800 */
[----:B0-----:R-:W-:Y:S05]  /*3010*/  @P0 BRA `(.L_x_107) ;  /* 0x0000000000740947 */ /* 0x001fea0003800000 */
[----:B------:R-:W-:Y:S01]  /*3020*/  IADD3 R2, PT, PT, R15, -0xd000000, RZ ;  /* 0xf30000000f027810 */ /* 0x000fe20007ffe0ff */
[----:B-1234-:R0:W1:Y:S03]  /*3030*/  MUFU.RSQ R0, R15 ;  /* 0x0000000f00007308 */ /* 0x01e0660000001400 */
[----:B------:R-:W-:-:S13]  /*3040*/  ISETP.GT.U32.AND P0, PT, R2, 0x727fffff, PT ;  /* 0x727fffff0200780c */ /* 0x000fda0003f04070 */
[----:B0-----:R-:W-:Y:S05]  /*3050*/  @!P0 BRA `(.L_x_189) ;  /* 0x0000000000188947 */ /* 0x001fea0003800000 */
[----:B------:R-:W-:Y:S01]  /*3060*/  BSSY.RECONVERGENT B1, `(.L_x_190) ;  /* 0x0000003000017945 */ /* 0x000fe20003800200 */
[----:B------:R-:W-:-:S07]  /*3070*/  MOV R16, 0x3090 ;  /* 0x0000309000107802 */ /* 0x000fce0000000f00 */
[----:B-1----:R-:W-:Y:S05]  /*3080*/  CALL.REL.NOINC `($__internal_2_$__cuda_sm20_sqrt_rn_f32_slowpath) ;  /* 0x0000003000107944 */ /* 0x002fea0003c00000 */
[----:B------:R-:W-:Y:S05]  /*3090*/  BSYNC.RECONVERGENT B1 ;  /* 0x0000000000017941 */ /* 0x000fea0003800200 */
.L_x_190:
[----:B------:R-:W-:Y:S01]  /*30a0*/  MOV R5, R0 ;  /* 0x0000000000057202 */ /* 0x000fe20000000f00 */
[----:B------:R-:W-:Y:S06]  /*30b0*/  BRA `(.L_x_191) ;  /* 0x0000000000107947 */ /* 0x000fec0003800000 */
.L_x_189:
[----:B-1----:R-:W-:Y:S01]  /*30c0*/  FMUL.FTZ R2, R15, R0 ;  /* 0x000000000f027220 */ /* 0x002fe20000410000 */
[----:B------:R-:W-:-:S03]  /*30d0*/  FMUL.FTZ R0, R0, 0.5 ;  /* 0x3f00000000007820 */ /* 0x000fc60000410000 */
[----:B------:R-:W-:-:S04]  /*30e0*/  FFMA R5, -R2, R2, R15 ;  /* 0x0000000202057223 */ /* 0x000fc8000000010f */
[----:B------:R-:W-:-:S07]  /*30f0*/  FFMA R5, R5, R0, R2 ;  /* 0x0000000005057223 */ /* 0x000fce0000000002 */
.L_x_191:
        /* <DEDUP_REMOVED lines=12> */
.L_x_193:
[----:B------:R-:W-:Y:S05]  /*31c0*/  BSYNC.RECONVERGENT B3 ;  /* 0x0000000000037941 */ /* 0x000fea0003800200 */
.L_x_192:
[----:B------:R0:W-:Y:S01]  /*31d0*/  STL [R12], R0 ;  /* 0x000000000c007387 */ /* 0x0001e20000100800 */
[----:B------:R-:W-:-:S07]  /*31e0*/  FMNMX R6, R6, R0, !PT ;  /* 0x0000000006067209 */ /* 0x000fce0007800000 */
.L_x_107:
[----:B------:R-:W-:Y:S05]  /*31f0*/  BSYNC.RECONVERGENT B0 ;  /* 0x0000000000007941 */ /* 0x000fea0003800200 */
.L_x_45:
[----:B------:R-:W0:Y:S01]  /*3200*/  LDCU UR5, c[0x0][0x3a8] ;  /* 0x00007500ff0577ac */ /* 0x000e220008000800 */
[----:B-1234-:R-:W-:Y:S01]  /*3210*/  MOV R5, RZ ;  /* 0x000000ff00057202 */ /* 0x01efe20000000f00 */
[----:B0-----:R-:W-:Y:S01]  /*3220*/  UISETP.GE.AND UP0, UPT, UR5, 0x1, UPT ;  /* 0x000000010500788c */ /* 0x001fe2000bf06270 */
[----:B------:R-:W-:Y:S08]  /*3230*/  BAR.SYNC.DEFER_BLOCKING 0x0 ;  /* 0x0000000000007b1d */ /* 0x000ff00000010000 */
[----:B------:R-:W-:Y:S05]  /*3240*/  BRA.U !UP0, `(.L_x_194) ;  /* 0x0000001108107547 */ /* 0x000fea000b800000 */
[----:B------:R-:W-:Y:S01]  /*3250*/  UISETP.GE.U32.AND UP1, UPT, UR5, 0x8, UPT ;  /* 0x000000080500788c */ /* 0x000fe2000bf26070 */
[----:B------:R-:W-:Y:S01]  /*3260*/  HFMA2 R0, -RZ, RZ, 0, 0 ;  /* 0x00000000ff007431 */ /* 0x000fe200000001ff */
[----:B------:R-:W-:Y:S01]  /*3270*/  ULOP3.LUT UR7, UR5, 0x7, URZ, 0xc0, !UPT ;  /* 0x0000000705077892 */ /* 0x000fe2000f8ec0ff */
[----:B------:R-:W-:-:S03]  /*3280*/  MOV R5, RZ ;  /* 0x000000ff00057202 */ /* 0x000fc60000000f00 */
[----:B------:R-:W-:-:S03]  /*3290*/  UISETP.NE.AND UP0, UPT, UR7, URZ, UPT ;  /* 0x000000ff0700728c */ /* 0x000fc6000bf05270 */
[----:B------:R-:W-:Y:S08]  /*32a0*/  BRA.U !UP1, `(.L_x_195) ;  /* 0x0000000509ec7547 */ /* 0x000ff0000b800000 */
[----:B------:R-:W-:Y:S01]  /*32b0*/  ULOP3.LUT UR5, UR5, 0x7ffffff8, URZ, 0xc0, !UPT ;  /* 0x7ffffff805057892 */ /* 0x000fe2000f8ec0ff */
[C---:B------:R-:W-:Y:S02]  /*32c0*/  ISETP.NE.AND P0, PT, R3.reuse, RZ, PT ;  /* 0x000000ff0300720c */ /* 0x040fe40003f05270 */
[----:B------:R-:W-:Y:S01]  /*32d0*/  ISETP.NE.AND P1, PT, R3, RZ, PT ;  /* 0x000000ff0300720c */ /* 0x000fe20003f25270 */
[----:B------:R-:W-:Y:S01]  /*32e0*/  UIADD3 UR6, UPT, UPT, -UR5, URZ, URZ ;  /* 0x000000ff05067290 */ /* 0x000fe2000fffe1ff */
[----:B------:R-:W-:Y:S02]  /*32f0*/  IADD3 R2, PT, PT, R1, 0x10, RZ ;  /* 0x0000001001027810 */ /* 0x000fe40007ffe0ff */
[----:B------:R-:W-:Y:S02]  /*3300*/  MOV R5, RZ ;  /* 0x000000ff00057202 */ /* 0x000fe40000000f00 */
[----:B------:R-:W-:-:S07]  /*3310*/  MOV R0, UR5 ;  /* 0x0000000500007c02 */ /* 0x000fce0008000f00 */
.L_x_196:
[----:B------:R-:W2:Y:S01]  /*3320*/  @!P0 LDL R7, [R2+-0x10] ;  /* 0xfffff00002078983 */ /* 0x000ea20000100800 */
[----:B------:R-:W-:Y:S02]  /*3330*/  @!P0 MOV R8, 0x3bbb989d ;  /* 0x3bbb989d00088802 */ /* 0x000fe40000000f00 */
[----:B------:R-:W-:Y:S01]  /*3340*/  @!P0 MOV R11, 0x437c0000 ;  /* 0x437c0000000b8802 */ /* 0x000fe20000000f00 */
[----:B--2---:R-:W-:-:S04]  /*3350*/  @!P0 FADD R7, R7, -R6 ;  /* 0x8000000607078221 */ /* 0x004fc80000000000 */
[----:B------:R-:W-:-:S04]  /*3360*/  @!P0 FFMA.SAT R8, R7, R8, 0.5 ;  /* 0x3f00000007088423 */ /* 0x000fc80000002008 */
[----:B------:R-:W-:-:S04]  /*3370*/  @!P0 FFMA.RM R8, R8, R11, 12582913 ;  /* 0x4b40000108088423 */ /* 0x000fc8000000400b */
[C---:B------:R-:W-:Y:S01]  /*3380*/  @!P0 FADD R12, R8.reuse, -12583039 ;  /* 0xcb40007f080c8421 */ /* 0x040fe20000000000 */
[----:B------:R-:W-:-:S03]  /*3390*/  @!P0 SHF.L.U32 R8, R8, 0x17, RZ ;  /* 0x0000001708088819 */ /* 0x000fc600000006ff */
[----:B------:R-:W-:-:S04]  /*33a0*/  @!P0 FFMA R12, R7, 1.4426950216293334961, -R12 ;  /* 0x3fb8aa3b070c8823 */ /* 0x000fc8000000080c */
[----:B------:R-:W-:-:S04]  /*33b0*/  @!P0 FFMA R12, R7, 1.925963033500011079e-08, R12 ;  /* 0x32a57060070c8823 */ /* 0x000fc8000000000c */
[----:B------:R-:W0:Y:S02]  /*33c0*/  @!P0 MUFU.EX2 R7, R12 ;  /* 0x0000000c00078308 */ /* 0x000e240000000800 */
[----:B0-----:R-:W-:-:S04]  /*33d0*/  @!P0 FMUL R7, R8, R7 ;  /* 0x0000000708078220 */ /* 0x001fc80000400000 */
[----:B------:R-:W-:Y:S01]  /*33e0*/  @!P0 FADD R5, R5, R7 ;  /* 0x0000000705058221 */ /* 0x000fe20000000000 */
[----:B------:R0:W-:Y:S01]  /*33f0*/  @!P0 STL [R2+-0x10], R7 ;  /* 0xfffff00702008387 */ /* 0x0001e20000100800 */
[----:B------:R-:W-:-:S13]  /*3400*/  PLOP3.LUT P0, PT, P1, PT, PT, 0x80, 0x8 ;  /* 0x000000000008781c */ /* 0x000fda0000f0f070 */
[----:B------:R-:W2:Y:S04]  /*3410*/  @!P0 LDL R15, [R2+-0xc] ;  /* 0xfffff400020f8983 */ /* 0x000ea80000100800 */
[----:B------:R-:W3:Y:S04]  /*3420*/  @!P0 LDL R11, [R2+-0x8] ;  /* 0xfffff800020b8983 */ /* 0x000ee80000100800 */
[----:B------:R-:W4:Y:S04]  /*3430*/  @!P0 LDL R23, [R2+-0x4] ;  /* 0xfffffc0002178983 */ /* 0x000f280000100800 */
[----:B------:R-:W4:Y:S04]  /*3440*/  @!P0 LDL R21, [R2] ;  /* 0x0000000002158983 */ /* 0x000f280000100800 */
[----:B------:R-:W4:Y:S04]  /*3450*/  @!P0 LDL R13, [R2+0x4] ;  /* 0x00000400020d8983 */ /* 0x000f280000100800 */
[----:B------:R-:W4:Y:S04]  /*3460*/  @!P0 LDL R19, [R2+0x8] ;  /* 0x0000080002138983 */ /* 0x000f280000100800 */
[----:B------:R-:W4:Y:S01]  /*3470*/  @!P0 LDL R17, [R2+0xc] ;  /* 0x00000c0002118983 */ /* 0x000f220000100800 */
[----:B------:R-:W-:Y:S01]  /*3480*/  @!P0 MOV R8, 0x3bbb989d ;  /* 0x3bbb989d00088802 */ /* 0x000fe20000000f00 */
[----:B------:R-:W-:Y:S01]  /*3490*/  UIADD3 UR6, UPT, UPT, UR6, 0x8, URZ ;  /* 0x0000000806067890 */ /* 0x000fe2000fffe0ff */
[----:B------:R-:W-:-:S02]  /*34a0*/  @!P0 MOV R14, 0x3bbb989d ;  /* 0x3bbb989d000e8802 */ /* 0x000fc40000000f00 */
[----:B------:R-:W-:Y:S01]  /*34b0*/  @!P0 MOV R12, 0x437c0000 ;  /* 0x437c0000000c8802 */ /* 0x000fe20000000f00 */
[----:B------:R-:W-:Y:S01]  /*34c0*/  UISETP.NE.AND UP1, UPT, UR6, URZ, UPT ;  /* 0x000000ff0600728c */ /* 0x000fe2000bf25270 */
[----:B------:R-:W-:Y:S02]  /*34d0*/  @!P0 MOV R25, 0x437c0000 ;  /* 0x437c000000198802 */ /* 0x000fe40000000f00 */
[----:B------:R-:W-:Y:S02]  /*34e0*/  @!P0 MOV R27, 0x3bbb989d ;  /* 0x3bbb989d001b8802 */ /* 0x000fe40000000f00 */
[----:B------:R-:W-:Y:S02]  /*34f0*/  @!P0 MOV R24, 0x437c0000 ;  /* 0x437c000000188802 */ /* 0x000fe40000000f00 */
[----:B------:R-:W-:Y:S01]  /*3500*/  @!P0 MOV R26, 0x437c0000 ;  /* 0x437c0000001a8802 */ /* 0x000fe20000000f00 */
[C---:B--2---:R-:W-:Y:S01]  /*3510*/  @!P0 FADD R15, -R6.reuse, R15 ;  /* 0x0000000f060f8221 */ /* 0x044fe20000000100 */
[----:B---3--:R-:W-:-:S03]  /*3520*/  @!P0 FADD R11, -R6, R11 ;  /* 0x0000000b060b8221 */ /* 0x008fc60000000100 */
[----:B0-----:R-:W-:Y:S01]  /*3530*/  @!P0 FFMA.SAT R7, R15, R8, 0.5 ;  /* 0x3f0000000f078423 */ /* 0x001fe20000002008 */
[----:B------:R-:W-:-:S03]  /*3540*/  @!P0 FFMA.SAT R8, R11, R14, 0.5 ;  /* 0x3f0000000b088423 */ /* 0x000fc6000000200e */
[----:B------:R-:W-:Y:S01]  /*3550*/  @!P0 FFMA.RM R7, R7, R12, 12582913 ;  /* 0x4b40000107078423 */ /* 0x000fe2000000400c */
[----:B----4-:R-:W-:Y:S01]  /*3560*/  @!P0 FADD R16, -R6, R23 ;  /* 0x0000001706108221 */ /* 0x010fe20000000100 */
[----:B------:R-:W-:Y:S01]  /*3570*/  @!P0 MOV R14, 0x437c0000 ;  /* 0x437c0000000e8802 */ /* 0x000fe20000000f00 */
[----:B------:R-:W-:Y:S01]  /*3580*/  @!P0 FFMA.RM R8, R8, R25, 12582913 ;  /* 0x4b40000108088423 */ /* 0x000fe20000004019 */
[----:B------:R-:W-:Y:S01]  /*3590*/  @!P0 FADD R20, R7, -12583039 ;  /* 0xcb40007f07148421 */ /* 0x000fe20000000000 */
[----:B------:R-:W-:Y:S01]  /*35a0*/  @!P0 MOV R25, 0x3bbb989d ;  /* 0x3bbb989d00198802 */ /* 0x000fe20000000f00 */
[----:B------:R-:W-:Y:S01]  /*35b0*/  @!P0 FADD R18, R21, -R6 ;  /* 0x8000000615128221 */ /* 0x000fe20000000000 */
[----:B-----5:R-:W-:Y:S01]  /*35c0*/  @!P0 FADD R22, R8, -12583039 ;  /* 0xcb40007f08168421 */ /* 0x020fe20000000000 */
[----:B------:R-:W-:Y:S01]  /*35d0*/  @!P0 FFMA R20, R15, 1.4426950216293334961, -R20 ;  /* 0x3fb8aa3b0f148823 */ /* 0x000fe20000000814 */
[----:B------:R-:W-:Y:S01]  /*35e0*/  @!P0 SHF.L.U32 R7, R7, 0x17, RZ ;  /* 0x0000001707078819 */ /* 0x000fe200000006ff */
[----:B------:R-:W-:Y:S01]  /*35f0*/  @!P0 FFMA.SAT R23, R16, R25, 0.5 ;  /* 0x3f00000010178423 */ /* 0x000fe20000002019 */
[----:B------:R-:W-:Y:S01]  /*3600*/  @!P0 FFMA R22, R11, 1.4426950216293334961, -R22 ;  /* 0x3fb8aa3b0b168823 */ /* 0x000fe20000000816 */
[----:B------:R-:W-:Y:S01]  /*3610*/  @!P0 FFMA R21, R15, 1.925963033500011079e-08, R20 ;  /* 0x32a570600f158823 */ /* 0x000fe20000000014 */
[----:B------:R-:W-:Y:S01]  /*3620*/  @!P0 FADD R20, -R6, R13 ;  /* 0x0000000d06148221 */ /* 0x000fe20000000100 */
[----:B------:R-:W-:Y:S01]  /*3630*/  @!P0 FFMA.SAT R25, R18, R27, 0.5 ;  /* 0x3f00000012198423 */ /* 0x000fe2000000201b */
[----:B------:R-:W-:Y:S01]  /*3640*/  @!P0 FFMA R15, R11, 1.925963033500011079e-08, R22 ;  /* 0x32a570600b0f8823 */ /* 0x000fe20000000016 */
[----:B------:R-:W-:Y:S01]  /*3650*/  @!P0 FFMA.RM R11, R23, R14, 12582913 ;  /* 0x4b400001170b8423 */ /* 0x000fe2000000400e */
[----:B------:R-:W-:Y:S01]  /*3660*/  @!P0 MOV R23, 0x3bbb989d ;  /* 0x3bbb989d00178802 */ /* 0x000fe20000000f00 */
[----:B------:R0:W1:Y:S01]  /*3670*/  @!P0 MUFU.EX2 R14, R21 ;  /* 0x00000015000e8308 */ /* 0x0000620000000800 */
[----:B------:R-:W-:Y:S01]  /*3680*/  @!P0 MOV R27, 0x437c0000 ;  /* 0x437c0000001b8802 */ /* 0x000fe20000000f00 */
[----:B------:R-:W-:Y:S01]  /*3690*/  @!P0 FADD R13, R11, -12583039 ;  /* 0xcb40007f0b0d8421 */ /* 0x000fe20000000000 */
[----:B------:R-:W-:Y:S01]  /*36a0*/  @!P0 FFMA.RM R12, R25, R12, 12582913 ;  /* 0x4b400001190c8423 */ /* 0x000fe2000000400c */
[----:B------:R-:W-:Y:S01]  /*36b0*/  @!P0 FFMA.SAT R22, R20, R23, 0.5 ;  /* 0x3f00000014168423 */ /* 0x000fe20000002017 */
[----:B------:R-:W-:Y:S01]  /*36c0*/  @!P0 SHF.L.U32 R8, R8, 0x17, RZ ;  /* 0x0000001708088819 */ /* 0x000fe200000006ff */
[----:B------:R-:W-:Y:S01]  /*36d0*/  @!P0 FFMA R23, R16, 1.4426950216293334961, -R13 ;  /* 0x3fb8aa3b10178823 */ /* 0x000fe2000000080d */
[----:B------:R-:W-:Y:S01]  /*36e0*/  @!P0 FADD R25, R12, -12583039 ;  /* 0xcb40007f0c198421 */ /* 0x000fe20000000000 */
[----:B------:R-:W-:Y:S01]  /*36f0*/  @!P0 FFMA.RM R13, R22, R27, 12582913 ;  /* 0x4b400001160d8423 */ /* 0x000fe2000000401b */
[----:B------:R-:W-:Y:S01]  /*3700*/  @!P0 MOV R22, 0x3bbb989d ;  /* 0x3bbb989d00168802 */ /* 0x000fe20000000f00 */
[----:B------:R-:W-:Y:S01]  /*3710*/  @!P0 FFMA R16, R16, 1.925963033500011079e-08, R23 ;  /* 0x32a5706010108823 */ /* 0x000fe20000000017 */
[----:B0-----:R-:W-:Y:S01]  /*3720*/  @!P0 FADD R21, -R6, R19 ;  /* 0x0000001306158221 */ /* 0x001fe20000000100 */
[----:B------:R-:W-:Y:S01]  /*3730*/  @!P0 FADD R23, R13, -12583039 ;  /* 0xcb40007f0d178421 */ /* 0x000fe20000000000 */
[----:B------:R-:W-:Y:S01]  /*3740*/  @!P0 FFMA R25, R18, 1.4426950216293334961, -R25 ;  /* 0x3fb8aa3b12198823 */ /* 0x000fe20000000819 */
[----:B------:R-:W0:Y:S01]  /*3750*/  @!P0 MUFU.EX2 R15, R15 ;  /* 0x0000000f000f8308 */ /* 0x000e220000000800 */
[----:B------:R-:W-:Y:S01]  /*3760*/  @!P0 FFMA.SAT R19, R21, R22, 0.5 ;  /* 0x3f00000015138423 */ /* 0x000fe20000002016 */
[----:B------:R-:W-:Y:S01]  /*3770*/  @!P0 FFMA R23, R20, 1.4426950216293334961, -R23 ;  /* 0x3fb8aa3b14178823 */ /* 0x000fe20000000817 */
[----:B------:R-:W-:Y:S01]  /*3780*/  @!P0 FADD R22, -R6, R17 ;  /* 0x0000001106168221 */ /* 0x000fe20000000100 */
[----:B------:R-:W-:Y:S01]  /*3790*/  @!P0 FFMA R18, R18, 1.925963033500011079e-08, R25 ;  /* 0x32a5706012128823 */ /* 0x000fe20000000019 */
[----:B------:R-:W-:Y:S01]  /*37a0*/  @!P0 FFMA.RM R17, R19, R24, 12582913 ;  /* 0x4b40000113118423 */ /* 0x000fe20000004018 */
[----:B------:R-:W-:Y:S01]  /*37b0*/  @!P0 FFMA R20, R20, 1.925963033500011079e-08, R23 ;  /* 0x32a5706014148823 */ /* 0x000fe20000000017 */
[----:B------:R-:W-:Y:S01]  /*37c0*/  @!P0 MOV R23, 0x3bbb989d ;  /* 0x3bbb989d00178802 */ /* 0x000fe20000000f00 */
[----:B------:R-:W2:Y:S01]  /*37d0*/  @!P0 MUFU.EX2 R16, R16 ;  /* 0x0000001000108308 */ /* 0x000ea20000000800 */
[----:B------:R-:W-:Y:S01]  /*37e0*/  @!P0 FADD R24, R17, -12583039 ;  /* 0xcb40007f11188421 */ /* 0x000fe20000000000 */
[----:B-1----:R-:W-:Y:S01]  /*37f0*/  @!P0 FMUL R14, R7, R14 ;  /* 0x0000000e070e8220 */ /* 0x002fe20000400000 */
[----:B------:R-:W-:Y:S01]  /*3800*/  @!P0 SHF.L.U32 R11, R11, 0x17, RZ ;  /* 0x000000170b0b8819 */ /* 0x000fe200000006ff */
[----:B------:R-:W-:Y:S01]  /*3810*/  @!P0 FFMA.SAT R19, R22, R23, 0.5 ;  /* 0x3f00000016138423 */ /* 0x000fe20000002017 */
[----:B------:R-:W-:Y:S01]  /*3820*/  @!P0 FFMA R24, R21, 1.4426950216293334961, -R24 ;  /* 0x3fb8aa3b15188823 */ /* 0x000fe20000000818 */
[----:B------:R-:W-:Y:S01]  /*3830*/  @!P0 FADD R5, R5, R14 ;  /* 0x0000000e05058221 */ /* 0x000fe20000000000 */
[----:B------:R-:W-:Y:S01]  /*3840*/  @!P0 SHF.L.U32 R13, R13, 0x17, RZ ;  /* 0x000000170d0d8819 */ /* 0x000fe200000006ff */
[----:B------:R-:W-:Y:S01]  /*3850*/  @!P0 FFMA.RM R19, R19, R26, 12582913 ;  /* 0x4b40000113138423 */ /* 0x000fe2000000401a */
[----:B------:R-:W1:Y:S01]  /*3860*/  @!P0 MUFU.EX2 R18, R18 ;  /* 0x0000001200128308 */ /* 0x000e620000000800 */
[----:B------:R-:W-:Y:S01]  /*3870*/  @!P0 FFMA R21, R21, 1.925963033500011079e-08, R24 ;  /* 0x32a5706015158823 */ /* 0x000fe20000000018 */
[----:B0-----:R-:W-:Y:S01]  /*3880*/  @!P0 FMUL R8, R8, R15 ;  /* 0x0000000f08088220 */ /* 0x001fe20000400000 */
[----:B------:R-:W-:Y:S01]  /*3890*/  @!P0 FADD R23, R19, -12583039 ;  /* 0xcb40007f13178421 */ /* 0x000fe20000000000 */
[----:B------:R-:W-:Y:S01]  /*38a0*/  @!P0 SHF.L.U32 R15, R12, 0x17, RZ ;  /* 0x000000170c0f8819 */ /* 0x000fe200000006ff */
[----:B------:R-:W-:Y:S01]  /*38b0*/  @!P0 STL [R2+-0xc], R14 ;  /* 0xfffff40e02008387 */ /* 0x000fe20000100800 */
[----:B------:R-:W-:Y:S01]  /*38c0*/  @!P0 FADD R5, R5, R8 ;  /* 0x0000000805058221 */ /* 0x000fe20000000000 */
[C---:B------:R-:W-:Y:S01]  /*38d0*/  @!P0 FFMA R23, R22.reuse, 1.4426950216293334961, -R23 ;  /* 0x3fb8aa3b16178823 */ /* 0x040fe20000000817 */
[----:B------:R-:W0:Y:S01]  /*38e0*/  @!P0 MUFU.EX2 R20, R20 ;  /* 0x0000001400148308 */ /* 0x000e220000000800 */
[----:B--2---:R-:W-:Y:S01]  /*38f0*/  @!P0 FMUL R11, R11, R16 ;  /* 0x000000100b0b8220 */ /* 0x004fe20000400000 */
[----:B------:R-:W-:Y:S01]  /*3900*/  @!P0 SHF.L.U32 R12, R17, 0x17, RZ ;  /* 0x00000017110c8819 */ /* 0x000fe200000006ff */
[----:B------:R-:W-:Y:S01]  /*3910*/  @!P0 FFMA R23, R22, 1.925963033500011079e-08, R23 ;  /* 0x32a5706016178823 */ /* 0x000fe20000000017 */
[----:B------:R-:W-:Y:S01]  /*3920*/  @!P0 SHF.L.U32 R22, R19, 0x17, RZ ;  /* 0x0000001713168819 */ /* 0x000fe200000006ff */
[----:B------:R-:W-:Y:S01]  /*3930*/  @!P0 FADD R5, R5, R11 ;  /* 0x0000000b05058221 */ /* 0x000fe20000000000 */
[----:B------:R-:W-:Y:S02]  /*3940*/  @!P0 STL [R2+-0x8], R8 ;  /* 0xfffff80802008387 */ /* 0x000fe40000100800 */
[----:B------:R-:W2:Y:S01]  /*3950*/  @!P0 MUFU.EX2 R21, R21 ;  /* 0x0000001500158308 */ /* 0x000ea20000000800 */
[----:B-1----:R-:W-:Y:S01]  /*3960*/  @!P0 FMUL R15, R15, R18 ;  /* 0x000000120f0f8220 */ /* 0x002fe20000400000 */
[----:B------:R-:W-:Y:S03]  /*3970*/  @!P0 STL [R2+-0x4], R11 ;  /* 0xfffffc0b02008387 */ /* 0x000fe60000100800 */
[----:B------:R-:W-:Y:S01]  /*3980*/  @!P0 FADD R5, R5, R15 ;  /* 0x0000000f05058221 */ /* 0x000fe20000000000 */
[----:B------:R-:W-:Y:S02]  /*3990*/  @!P0 STL [R2], R15 ;  /* 0x0000000f02008387 */ /* 0x000fe40000100800 */
[----:B------:R-:W1:Y:S01]  /*39a0*/  @!P0 MUFU.EX2 R7, R23 ;  /* 0x0000001700078308 */ /* 0x000e620000000800 */
[----:B0-----:R-:W-:-:S04]  /*39b0*/  @!P0 FMUL R13, R13, R20 ;  /* 0x000000140d0d8220 */ /* 0x001fc80000400000 */
[----:B------:R-:W-:Y:S01]  /*39c0*/  @!P0 FADD R5, R5, R13 ;  /* 0x0000000d05058221 */ /* 0x000fe20000000000 */
[----:B------:R-:W-:Y:S01]  /*39d0*/  @!P0 STL [R2+0x4], R13 ;  /* 0x0000040d02008387 */ /* 0x000fe20000100800 */
[----:B--2---:R-:W-:-:S04]  /*39e0*/  @!P0 FMUL R12, R12, R21 ;  /* 0x000000150c0c8220 */ /* 0x004fc80000400000 */
[----:B------:R-:W-:Y:S01]  /*39f0*/  @!P0 FADD R5, R5, R12 ;  /* 0x0000000c05058221 */ /* 0x000fe20000000000 */
[----:B------:R-:W-:Y:S01]  /*3a00*/  @!P0 STL [R2+0x8], R12 ;  /* 0x0000080c02008387 */ /* 0x000fe20000100800 */
[----:B-1----:R-:W-:-:S04]  /*3a10*/  @!P0 FMUL R7, R22, R7 ;  /* 0x0000000716078220 */ /* 0x002fc80000400000 */
[----:B------:R-:W-:Y:S01]  /*3a20*/  @!P0 FADD R5, R5, R7 ;  /* 0x0000000705058221 */ /* 0x000fe20000000000 */
[----:B------:R0:W-:Y:S02]  /*3a30*/  @!P0 STL [R2+0xc], R7 ;  /* 0x00000c0702008387 */ /* 0x0001e40000100800 */
[----:B0-----:R-:W-:Y:S01]  /*3a40*/  IADD3 R2, PT, PT, R2, 0x20, RZ ;  /* 0x0000002002027810 */ /* 0x001fe20007ffe0ff */
[----:B------:R-:W-:Y:S06]  /*3a50*/  BRA.U UP1, `(.L_x_196) ;  /* 0xfffffff901307547 */ /* 0x000fec000b83ffff */
.L_x_195:
[----:B------:R-:W-:Y:S05]  /*3a60*/  BRA.U !UP0, `(.L_x_194) ;  /* 0x0000000908087547 */ /* 0x000fea000b800000 */
[----:B------:R-:W0:Y:S01]  /*3a70*/  LDC R2, c[0x0][0x3a8] ;  /* 0x0000ea00ff027b82 */ /* 0x000e220000000800 */
[----:B------:R-:W-:Y:S01]  /*3a80*/  UISETP.GE.U32.AND UP0, UPT, UR7, 0x4, UPT ;  /* 0x000000040700788c */ /* 0x000fe2000bf06070 */
[----:B0-----:R-:W-:-:S08]  /*3a90*/  LOP3.LUT R15, R2, 0x3, RZ, 0xc0, !PT ;  /* 0x00000003020f7812 */ /* 0x001fd000078ec0ff */
[----:B------:R-:W-:Y:S05]  /*3aa0*/  BRA.U !UP0, `(.L_x_197) ;  /* 0x0000000508047547 */ /* 0x000fea000b800000 */
[----:B------:R-:W-:Y:S01]  /*3ab0*/  ISETP.NE.AND P0, PT, R3, RZ, PT ;  /* 0x000000ff0300720c */ /* 0x000fe20003f05270 */
[----:B------:R-:W-:Y:S01]  /*3ac0*/  BSSY.RECONVERGENT B0, `(.L_x_198) ;  /* 0x000001e000007945 */ /* 0x000fe20003800200 */
[----:B------:R-:W-:-:S11]  /*3ad0*/  LEA R7, R0, R1, 0x2 ;  /* 0x0000000100077211 */ /* 0x000fd600078e10ff */
[----:B------:R-:W-:Y:S05]  /*3ae0*/  @P0 BRA `(.L_x_199) ;  /* 0x00000000006c0947 */ /* 0x000fea0003800000 */
[----:B------:R-:W2:Y:S04]  /*3af0*/  LDL R11, [R7] ;  /* 0x00000000070b7983 */ /* 0x000ea80000100800 */
[----:B------:R-:W3:Y:S01]  /*3b00*/  LDL R13, [R7+0x4] ;  /* 0x00000400070d7983 */ /* 0x000ee20000100800 */
[----:B------:R-:W-:Y:S01]  /*3b10*/  HFMA2 R8, -RZ, RZ, 0.96630859375, -0.0022525787353515625 ;  /* 0x3bbb989dff087431 */ /* 0x000fe200000001ff */
[----:B------:R-:W-:Y:S01]  /*3b20*/  MOV R17, 0x437c0000 ;  /* 0x437c000000117802 */ /* 0x000fe20000000f00 */
[----:B------:R-:W-:Y:S02]  /*3b30*/  HFMA2 R14, -RZ, RZ, 0.96630859375, -0.0022525787353515625 ;  /* 0x3bbb989dff0e7431 */ /* 0x000fe400000001ff */
[----:B--2---:R-:W-:Y:S01]  /*3b40*/  FADD R11, R11, -R6 ;  /* 0x800000060b0b7221 */ /* 0x004fe20000000000 */
[----:B---3--:R-:W-:-:S03]  /*3b50*/  FADD R13, -R6, R13 ;  /* 0x0000000d060d7221 */ /* 0x008fc60000000100 */
[----:B------:R-:W-:Y:S01]  /*3b60*/  FFMA.SAT R8, R11, R8, 0.5 ;  /* 0x3f0000000b087423 */ /* 0x000fe20000002008 */
[----:B------:R-:W-:-:S03]  /*3b70*/  FFMA.SAT R14, R13, R14, 0.5 ;  /* 0x3f0000000d0e7423 */ /* 0x000fc6000000200e */
[-C--:B------:R-:W-:Y:S01]  /*3b80*/  FFMA.RM R8, R8, R17.reuse, 12582913 ;  /* 0x4b40000108087423 */ /* 0x080fe20000004011 */
[----:B------:R-:W-:-:S03]  /*3b90*/  FFMA.RM R14, R14, R17, 12582913 ;  /* 0x4b4000010e0e7423 */ /* 0x000fc60000004011 */
[C---:B------:R-:W-:Y:S01]  /*3ba0*/  FADD R12, R8.reuse, -12583039 ;  /* 0xcb40007f080c7421 */ /* 0x040fe20000000000 */
[----:B------:R-:W-:Y:S01]  /*3bb0*/  SHF.L.U32 R8, R8, 0x17, RZ ;  /* 0x0000001708087819 */ /* 0x000fe200000006ff */
[C---:B------:R-:W-:Y:S02]  /*3bc0*/  FADD R16, R14.reuse, -12583039 ;  /* 0xcb40007f0e107421 */ /* 0x040fe40000000000 */
[----:B------:R-:W-:Y:S01]  /*3bd0*/  FFMA R12, R11, 1.4426950216293334961, -R12 ;  /* 0x3fb8aa3b0b0c7823 */ /* 0x000fe2000000080c */
[----:B------:R-:W-:Y:S01]  /*3be0*/  SHF.L.U32 R14, R14, 0x17, RZ ;  /* 0x000000170e0e7819 */ /* 0x000fe200000006ff */
[----:B------:R-:W-:Y:S02]  /*3bf0*/  FFMA R16, R13, 1.4426950216293334961, -R16 ;  /* 0x3fb8aa3b0d107823 */ /* 0x000fe40000000810 */
[----:B------:R-:W-:Y:S02]  /*3c00*/  FFMA R12, R11, 1.925963033500011079e-08, R12 ;  /* 0x32a570600b0c7823 */ /* 0x000fe4000000000c */
[----:B------:R-:W-:-:S02]  /*3c10*/  FFMA R16, R13, 1.925963033500011079e-08, R16 ;  /* 0x32a570600d107823 */ /* 0x000fc40000000010 */
[----:B------:R-:W0:Y:S08]  /*3c20*/  MUFU.EX2 R11, R12 ;  /* 0x0000000c000b7308 */ /* 0x000e300000000800 */
[----:B------:R-:W1:Y:S01]  /*3c30*/  MUFU.EX2 R13, R16 ;  /* 0x00000010000d7308 */ /* 0x000e620000000800 */
[----:B0-----:R-:W-:-:S04]  /*3c40*/  FMUL R8, R8, R11 ;  /* 0x0000000b08087220 */ /* 0x001fc80000400000 */
[----:B------:R-:W-:Y:S01]  /*3c50*/  FADD R5, R5, R8 ;  /* 0x0000000805057221 */ /* 0x000fe20000000000 */
[----:B------:R0:W-:Y:S01]  /*3c60*/  STL [R7], R8 ;  /* 0x0000000807007387 */ /* 0x0001e20000100800 */
[----:B-1----:R-:W-:-:S04]  /*3c70*/  FMUL R14, R14, R13 ;  /* 0x0000000d0e0e7220 */ /* 0x002fc80000400000 */
[----:B------:R-:W-:Y:S01]  /*3c80*/  FADD R5, R5, R14 ;  /* 0x0000000e05057221 */ /* 0x000fe20000000000 */
[----:B------:R0:W-:Y:S06]  /*3c90*/  STL [R7+0x4], R14 ;  /* 0x0000040e07007387 */ /* 0x0001ec0000100800 */
.L_x_199:
[----:B------:R-:W-:Y:S05]  /*3ca0*/  BSYNC.RECONVERGENT B0 ;  /* 0x0000000000007941 */ /* 0x000fea0003800200 */
.L_x_198:
[----:B------:R-:W-:Y:S04]  /*3cb0*/  BSSY.RECONVERGENT B0, `(.L_x_200) ;  /* 0x000001f000007945 */ /* 0x000fe80003800200 */
[----:B------:R-:W-:Y:S05]  /*3cc0*/  @P0 BRA `(.L_x_201) ;  /* 0x0000000000740947 */ /* 0x000fea0003800000 */
[----:B------:R-:W2:Y:S01]  /*3cd0*/  LDL R11, [R7+0x8] ;  /* 0x00000800070b7983 */ /* 0x000ea20000100800 */
[----:B------:R-:W-:Y:S01]  /*3ce0*/  HFMA2 R13, -RZ, RZ, 3.7421875, 0 ;  /* 0x437c0000ff0d7431 */ /* 0x000fe200000001ff */
[----:B0-----:R-:W-:Y:S01]  /*3cf0*/  MOV R8, 0x3bbb989d ;  /* 0x3bbb989d00087802 */ /* 0x001fe20000000f00 */
[----:B--2---:R-:W-:-:S04]  /*3d00*/  FADD R11, R11, -R6 ;  /* 0x800000060b0b7221 */ /* 0x004fc80000000000 */
[----:B------:R-:W-:-:S04]  /*3d10*/  FFMA.SAT R8, R11, R8, 0.5 ;  /* 0x3f0000000b087423 */ /* 0x000fc80000002008 */
[----:B------:R-:W-:-:S04]  /*3d20*/  FFMA.RM R8, R8, R13, 12582913 ;  /* 0x4b40000108087423 */ /* 0x000fc8000000400d */
[C---:B------:R-:W-:Y:S01]  /*3d30*/  FADD R12, R8.reuse, -12583039 ;  /* 0xcb40007f080c7421 */ /* 0x040fe20000000000 */
[----:B------:R-:W-:-:S03]  /*3d40*/  SHF.L.U32 R8, R8, 0x17, RZ ;  /* 0x0000001708087819 */ /* 0x000fc600000006ff */
[----:B------:R-:W-:-:S04]  /*3d50*/  FFMA R12, R11, 1.4426950216293334961, -R12 ;  /* 0x3fb8aa3b0b0c7823 */ /* 0x000fc8000000080c */
[----:B------:R-:W-:-:S04]  /*3d60*/  FFMA R12, R11, 1.925963033500011079e-08, R12 ;  /* 0x32a570600b0c7823 */ /* 0x000fc8000000000c */
[----:B------:R-:W0:Y:S02]  /*3d70*/  MUFU.EX2 R11, R12 ;  /* 0x0000000c000b7308 */ /* 0x000e240000000800 */
[----:B0-----:R-:W-:-:S04]  /*3d80*/  FMUL R8, R8, R11 ;  /* 0x0000000b08087220 */ /* 0x001fc80000400000 */
[----:B------:R-:W-:Y:S01]  /*3d90*/  FADD R5, R5, R8 ;  /* 0x0000000805057221 */ /* 0x000fe20000000000 */
[----:B------:R1:W-:Y:S01]  /*3da0*/  STL [R7+0x8], R8 ;  /* 0x0000080807007387 */ /* 0x0003e20000100800 */
[----:B------:R-:W-:Y:S05]  /*3db0*/  @P0 BRA `(.L_x_201) ;  /* 0x0000000000380947 */ /* 0x000fea0003800000 */
[----:B------:R-:W1:Y:S01]  /*3dc0*/  LDL R11, [R7+0xc] ;  /* 0x00000c00070b7983 */ /* 0x000e620000100800 */
[----:B------:R-:W-:Y:S02]  /*3dd0*/  MOV R13, 0x3bbb989d ;  /* 0x3bbb989d000d7802 */ /* 0x000fe40000000f00 */
[----:B------:R-:W-:Y:S01]  /*3de0*/  MOV R12, 0x437c0000 ;  /* 0x437c0000000c7802 */ /* 0x000fe20000000f00 */
[----:B-1----:R-:W-:-:S04]  /*3df0*/  FADD R8, -R6, R11 ;  /* 0x0000000b06087221 */ /* 0x002fc80000000100 */
        /* <DEDUP_REMOVED lines=9> */
[----:B------:R2:W-:Y:S06]  /*3e90*/  STL [R7+0xc], R8 ;  /* 0x00000c0807007387 */ /* 0x0005ec0000100800 */
.L_x_201:
[----:B------:R-:W-:Y:S05]  /*3ea0*/  BSYNC.RECONVERGENT B0 ;  /* 0x0000000000007941 */ /* 0x000fea0003800200 */
.L_x_200:
[----:B------:R-:W-:-:S07]  /*3eb0*/  IADD3 R0, PT, PT, R0, 0x4, RZ ;  /* 0x0000000400007810 */ /* 0x000fce0007ffe0ff */
.L_x_197:
[----:B------:R-:W-:-:S13]  /*3ec0*/  ISETP.NE.AND P0, PT, R15, RZ, PT ;  /* 0x000000ff0f00720c */ /* 0x000fda0003f05270 */
[----:B------:R-:W-:Y:S05]  /*3ed0*/  @!P0 BRA `(.L_x_194) ;  /* 0x0000000000ec8947 */ /* 0x000fea0003800000 */
[----:B------:R-:W-:Y:S02]  /*3ee0*/  ISETP.NE.AND P0, PT, R15, 0x1, PT ;  /* 0x000000010f00780c */ /* 0x000fe40003f05270 */
[----:B012---:R-:W-:-:S11]  /*3ef0*/  MOV R8, R5 ;  /* 0x0000000500087202 */ /* 0x007fd60000000f00 */
[----:B------:R-:W-:Y:S05]  /*3f00*/  @!P0 BRA `(.L_x_202) ;  /* 0x0000000000888947 */ /* 0x000fea0003800000 */
[----:B------:R-:W-:Y:S01]  /*3f10*/  ISETP.NE.AND P0, PT, R3, RZ, PT ;  /* 0x000000ff0300720c */ /* 0x000fe20003f05270 */
[----:B------:R-:W-:-:S12]  /*3f20*/  BSSY.RECONVERGENT B0, `(.L_x_203) ;  /* 0x000001e000007945 */ /* 0x000fd80003800200 */
[----:B------:R-:W-:Y:S05]  /*3f30*/  @P0 BRA `(.L_x_204) ;  /* 0x0000000000700947 */ /* 0x000fea0003800000 */
[----:B------:R-:W-:-:S05]  /*3f40*/  LEA R7, R0, R1, 0x2 ;  /* 0x0000000100077211 */ /* 0x000fca00078e10ff */
        /* <DEDUP_REMOVED lines=27> */
.L_x_204:
[----:B------:R-:W-:Y:S05]  /*4100*/  BSYNC.RECONVERGENT B0 ;  /* 0x0000000000007941 */ /* 0x000fea0003800200 */
.L_x_203:
[----:B------:R-:W-:Y:S02]  /*4110*/  IADD3 R0, PT, PT, R0, 0x2, RZ ;  /* 0x0000000200007810 */ /* 0x000fe40007ffe0ff */
[----:B0-----:R-:W-:-:S07]  /*4120*/  MOV R8, R5 ;  /* 0x0000000500087202 */ /* 0x001fce0000000f00 */
.L_x_202:
[----:B------:R-:W-:Y:S01]  /*4130*/  LOP3.LUT R2, R2, 0x1, RZ, 0xc0, !PT ;  /* 0x0000000102027812 */ /* 0x000fe200078ec0ff */
[----:B------:R-:W-:Y:S03]  /*4140*/  BSSY.RECONVERGENT B0, `(.L_x_194) ;  /* 0x0000014000007945 */ /* 0x000fe60003800200 */
[----:B------:R-:W-:-:S04]  /*4150*/  ISETP.NE.U32.AND P1, PT, R2, 0x1, PT ;  /* 0x000000010200780c */ /* 0x000fc80003f25070 */
[----:B------:R-:W-:Y:S02]  /*4160*/  ISETP.NE.OR P0, PT, R3, RZ, P1 ;  /* 0x000000ff0300720c */ /* 0x000fe40000f05670 */
[----:B------:R-:W-:-:S11]  /*4170*/  FSEL R5, R8, R5, !P1 ;  /* 0x0000000508057208 */ /* 0x000fd60004800000 */
[----:B------:R-:W-:Y:S05]  /*4180*/  @P0 BRA `(.L_x_205) ;  /* 0x00000000003c0947 */ /* 0x000fea0003800000 */
[----:B------:R-:W-:-:S05]  /*4190*/  LEA R0, R0, R1, 0x2 ;  /* 0x0000000100007211 */ /* 0x000fca00078e10ff */
[----:B------:R-:W2:Y:S01]  /*41a0*/  LDL R5, [R0] ;  /* 0x0000000000057983 */ /* 0x000ea20000100800 */
[----:B------:R-:W-:Y:S01]  /*41b0*/  HFMA2 R2, -RZ, RZ, 0.96630859375, -0.0022525787353515625 ;  /* 0x3bbb989dff027431 */ /* 0x000fe200000001ff */
[----:B------:R-:W-:Y:S01]  /*41c0*/  MOV R7, 0x437c0000 ;  /* 0x437c000000077802 */ /* 0x000fe20000000f00 */
        /* <DEDUP_REMOVED lines=10> */
[----:B------:R0:W-:Y:S06]  /*4270*/  STL [R0], R7 ;  /* 0x0000000700007387 */ /* 0x0001ec0000100800 */
.L_x_205:
[----:B------:R-:W-:Y:S05]  /*4280*/  BSYNC.RECONVERGENT B0 ;  /* 0x0000000000007941 */ /* 0x000fea0003800200 */
.L_x_194:
[----:B------:R-:W3:Y:S01]  /*4290*/  LDCU UR5, c[0x0][0x3a8] ;  /* 0x00007500ff0577ac */ /* 0x000ee20008000800 */
[----:B-----5:R-:W-:Y:S01]  /*42a0*/  HFMA2 R22, -RZ, RZ, 0, 0 ;  /* 0x00000000ff167431 */ /* 0x020fe200000001ff */
[----:B---3--:R-:W-:Y:S01]  /*42b0*/  UISETP.GE.AND UP0, UPT, UR5, 0x1, UPT ;  /* 0x000000010500788c */ /* 0x008fe2000bf06270 */
[----:B------:R-:W-:Y:S08]  /*42c0*/  BAR.SYNC.DEFER_BLOCKING 0x0 ;  /* 0x0000000000007b1d */ /* 0x000ff00000010000 */
[----:B------:R-:W-:Y:S05]  /*42d0*/  BRA.U !UP0, `(.L_x_206) ;  /* 0x0000001d086c7547 */ /* 0x000fea000b800000 */
[----:B------:R-:W-:Y:S01]  /*42e0*/  UISETP.GE.U32.AND UP0, UPT, UR5, 0x8, UPT ;  /* 0x000000080500788c */ /* 0x000fe2000bf06070 */
[----:B------:R-:W-:Y:S01]  /*42f0*/  IADD3 R6, PT, PT, R3, R10, RZ ;  /* 0x0000000a03067210 */ /* 0x000fe20007ffe0ff */
[----:B------:R-:W-:Y:S01]  /*4300*/  ULOP3.LUT UR7, UR5, 0x7, URZ, 0xc0, !UPT ;  /* 0x0000000705077892 */ /* 0x000fe2000f8ec0ff */
[----:B------:R-:W-:Y:S02]  /*4310*/  MOV R22, RZ ;  /* 0x000000ff00167202 */ /* 0x000fe40000000f00 */
[----:B012---:R-:W-:-:S04]  /*4320*/  MOV R7, RZ ;  /* 0x000000ff00077202 */ /* 0x007fc80000000f00 */
[----:B------:R-:W-:Y:S05]  /*4330*/  BRA.U !UP0, `(.L_x_207) ;  /* 0x0000000d08b87547 */ /* 0x000fea000b800000 */
[----:B------:R-:W0:Y:S01]  /*4340*/  LDC R8, c[0x0][0x3ac] ;  /* 0x0000eb00ff087b82 */ /* 0x000e220000000800 */
[----:B------:R-:W-:Y:S01]  /*4350*/  ULOP3.LUT UR5, UR5, 0x7ffffff8, URZ, 0xc0, !UPT ;  /* 0x7ffffff805057892 */ /* 0x000fe2000f8ec0ff */
[----:B------:R-:W-:Y:S02]  /*4360*/  IADD3 R9, PT, PT, R9, UR4, R10 ;  /* 0x0000000409097c10 */ /* 0x000fe4000fffe00a */
[----:B------:R-:W-:Y:S01]  /*4370*/  IADD3 R10, PT, PT, R1, 0x10, RZ ;  /* 0x00000010010a7810 */ /* 0x000fe20007ffe0ff */
[----:B------:R-:W-:Y:S01]  /*4380*/  UIADD3 UR6, UPT, UPT, -UR5, URZ, URZ ;  /* 0x000000ff05067290 */ /* 0x000fe2000fffe1ff */
[----:B------:R-:W-:Y:S02]  /*4390*/  MOV R22, RZ ;  /* 0x000000ff00167202 */ /* 0x000fe40000000f00 */
[----:B------:R-:W1:Y:S01]  /*43a0*/  LDC.64 R12, c[0x0][0x398] ;  /* 0x0000e600ff0c7b82 */ /* 0x000e620000000a00 */
[----:B------:R-:W-:-:S08]  /*43b0*/  MOV R7, UR5 ;  /* 0x0000000500077c02 */ /* 0x000fd00008000f00 */
.L_x_256:
[----:B------:R-:W-:Y:S01]  /*43c0*/  ISETP.NE.AND P0, PT, R3, RZ, PT ;  /* 0x000000ff0300720c */ /* 0x000fe20003f05270 */
[----:B------:R-:W-:Y:S01]  /*43d0*/  UIADD3 UR6, UPT, UPT, UR6, 0x8, URZ ;  /* 0x0000000806067890 */ /* 0x000fe2000fffe0ff */
[----:B------:R-:W-:Y:S03]  /*43e0*/  BSSY.RECONVERGENT B0, `(.L_x_208) ;  /* 0x0000012000007945 */ /* 0x000fe60003800200 */
[----:B------:R-:W-:-:S08]  /*43f0*/  UISETP.NE.AND UP0, UPT, UR6, URZ, UPT ;  /* 0x000000ff0600728c */ /* 0x000fd0000bf05270 */
[----:B------:R-:W-:Y:S05]  /*4400*/  @P0 BRA `(.L_x_209) ;  /* 0x00000000003c0947 */ /* 0x000fea0003800000 */
[----:B------:R-:W2:Y:S01]  /*4410*/  LDL R0, [R10+-0x10] ;  /* 0xfffff0000a007983 */ /* 0x000ea20000100800 */
[----:B------:R-:W3:Y:S01]  /*4420*/  MUFU.RCP R2, R5 ;  /* 0x0000000500027308 */ /* 0x000ee20000001000 */
[----:B------:R-:W-:Y:S01]  /*4430*/  BSSY.RECONVERGENT B3, `(.L_x_210) ;  /* 0x000000b000037945 */ /* 0x000fe20003800200 */
[----:B---3--:R-:W-:-:S04]  /*4440*/  FFMA R11, R2, -R5, 1 ;  /* 0x3f800000020b7423 */ /* 0x008fc80000000805 */
[----:B------:R-:W-:Y:S02]  /*4450*/  FFMA R11, R2, R11, R2 ;  /* 0x0000000b020b7223 */ /* 0x000fe40000000002 */
[----:B--2---:R-:W2:Y:S02]  /*4460*/  FCHK P0, R0, R5 ;  /* 0x0000000500007302 */ /* 0x004ea40000000000 */
[----:B------:R-:W-:-:S04]  /*4470*/  FFMA R2, R0, R11, RZ ;  /* 0x0000000b00027223 */ /* 0x000fc800000000ff */
[----:B------:R-:W-:-:S04]  /*4480*/  FFMA R14, R2, -R5, R0 ;  /* 0x80000005020e7223 */ /* 0x000fc80000000000 */
[----:B------:R-:W-:Y:S01]  /*4490*/  FFMA R11, R11, R14, R2 ;  /* 0x0000000e0b0b7223 */ /* 0x000fe20000000002 */
[----:B--2---:R-:W-:Y:S06]  /*44a0*/  @!P0 BRA `(.L_x_211) ;  /* 0x00000000000c8947 */ /* 0x004fec0003800000 */
[----:B------:R-:W-:-:S07]  /*44b0*/  MOV R2, 0x44d0 ;  /* 0x000044d000027802 */ /* 0x000fce0000000f00 */
[----:B01----:R-:W-:Y:S05]  /*44c0*/  CALL.REL.NOINC `($__internal_3_$__cuda_sm3x_div_rn_noftz_f32_slowpath) ;  /* 0x0000001c00547944 */ /* 0x003fea0003c00000 */
[----:B------:R-:W-:-:S07]  /*44d0*/  MOV R11, R0 ;  /* 0x00000000000b7202 */ /* 0x000fce0000000f00 */
.L_x_211:
[----:B------:R-:W-:Y:S05]  /*44e0*/  BSYNC.RECONVERGENT B3 ;  /* 0x0000000000037941 */ /* 0x000fea0003800200 */
.L_x_210:
[----:B------:R2:W-:Y:S02]  /*44f0*/  STL [R10+-0x10], R11 ;  /* 0xfffff00b0a007387 */ /* 0x0005e40000100800 */
.L_x_209:
[----:B------:R-:W-:Y:S05]  /*4500*/  BSYNC.RECONVERGENT B0 ;  /* 0x0000000000007941 */ /* 0x000fea0003800200 */
.L_x_208:
[----:B------:R-:W-:Y:S01]  /*4510*/  ISETP.NE.AND P0, PT, R3, RZ, PT ;  /* 0x000000ff0300720c */ /* 0x000fe20003f05270 */
[----:B------:R-:W-:Y:S01]  /*4520*/  BSSY.RECONVERGENT B0, `(.L_x_212) ;  /* 0x0000007000007945 */ /* 0x000fe20003800200 */
[----:B--2---:R-:W-:Y:S02]  /*4530*/  HFMA2 R11, -RZ, RZ, 0, 0 ;  /* 0x00000000ff0b7431 */ /* 0x004fe400000001ff */
[----:B-1----:R-:W-:-:S09]  /*4540*/  IMAD.WIDE R14, R9, 0x4, R12 ;  /* 0x00000004090e7825 */ /* 0x002fd200078e020c */
[----:B------:R-:W-:Y:S05]  /*4550*/  @P0 BRA `(.L_x_213) ;  /* 0x00000000000c0947 */ /* 0x000fea0003800000 */
[----:B------:R-:W2:Y:S04]  /*4560*/  LDG.E R11, desc[UR8][R14.64] ;  /* 0x000000080e0b7981 */ /* 0x000ea8000c1e1900 */
[----:B------:R-:W2:Y:S02]  /*4570*/  LDL R0, [R10+-0x10] ;  /* 0xfffff0000a007983 */ /* 0x000ea40000100800 */
[----:B--2---:R-:W-:-:S07]  /*4580*/  FMUL R11, R11, R0 ;  /* 0x000000000b0b7220 */ /* 0x004fce0000400000 */
.L_x_213:
[----:B------:R-:W-:Y:S05]  /*4590*/  BSYNC.RECONVERGENT B0 ;  /* 0x0000000000007941 */ /* 0x000fea0003800200 */
.L_x_212:
[----:B------:R-:W-:Y:S01]  /*45a0*/  BSSY.RECONVERGENT B0, `(.L_x_214) ;  /* 0x0000012000007945 */ /* 0x000fe20003800200 */
[----:B------:R-:W-:-:S03]  /*45b0*/  FADD R22, R11, R22 ;  /* 0x000000160b167221 */ /* 0x000fc60000000000 */
[----:B------:R-:W-:Y:S05]  /*45c0*/  @P0 BRA `(.L_x_215) ;  /* 0x00000000003c0947 */ /* 0x000fea0003800000 */
[----:B------:R-:W2:Y:S01]  /*45d0*/  LDL R17, [R10+-0xc] ;  /* 0xfffff4000a117983 */ /* 0x000ea20000100800 */
[----:B------:R-:W1:Y:S01]  /*45e0*/  MUFU.RCP R0, R5 ;  /* 0x0000000500007308 */ /* 0x000e620000001000 */
[----:B------:R-:W-:Y:S01]  /*45f0*/  BSSY.RECONVERGENT B3, `(.L_x_216) ;  /* 0x000000b000037945 */ /* 0x000fe20003800200 */
[----:B-1----:R-:W-:-:S04]  /*4600*/  FFMA R11, R0, -R5, 1 ;  /* 0x3f800000000b7423 */ /* 0x002fc80000000805 */
[----:B------:R-:W-:Y:S02]  /*4610*/  FFMA R0, R0, R11, R0 ;  /* 0x0000000b00007223 */ /* 0x000fe40000000000 */
[----:B--2---:R-:W1:Y:S02]  /*4620*/  FCHK P0, R17, R5 ;  /* 0x0000000511007302 */ /* 0x004e640000000000 */
[----:B------:R-:W-:-:S04]  /*4630*/  FFMA R2, R0, R17, RZ ;  /* 0x0000001100027223 */ /* 0x000fc800000000ff */
[----:B------:R-:W-:-:S04]  /*4640*/  FFMA R11, R2, -R5, R17 ;  /* 0x80000005020b7223 */ /* 0x000fc80000000011 */
[----:B------:R-:W-:Y:S01]  /*4650*/  FFMA R0, R0, R11, R2 ;  /* 0x0000000b00007223 */ /* 0x000fe20000000002 */
[----:B-1----:R-:W-:Y:S06]  /*4660*/  @!P0 BRA `(.L_x_217) ;  /* 0x00000000000c8947 */ /* 0x002fec0003800000 */
[----:B------:R-:W-:Y:S02]  /*4670*/  MOV R0, R17 ;  /* 0x0000001100007202 */ /* 0x000fe40000000f00 */
[----:B------:R-:W-:-:S07]  /*4680*/  MOV R2, 0x46a0 ;  /* 0x000046a000027802 */ /* 0x000fce0000000f00 */
[----:B0-----:R-:W-:Y:S05]  /*4690*/  CALL.REL.NOINC `($__internal_3_$__cuda_sm3x_div_rn_noftz_f32_slowpath) ;  /* 0x0000001800e07944 */ /* 0x001fea0003c00000 */
.L_x_217:
[----:B------:R-:W-:Y:S05]  /*46a0*/  BSYNC.RECONVERGENT B3 ;  /* 0x0000000000037941 */ /* 0x000fea0003800200 */
.L_x_216:
[----:B------:R1:W-:Y:S02]  /*46b0*/  STL [R10+-0xc], R0 ;  /* 0xfffff4000a007387 */ /* 0x0003e40000100800 */
.L_x_215:
[----:B------:R-:W-:Y:S05]  /*46c0*/  BSYNC.RECONVERGENT B0 ;  /* 0x0000000000007941 */ /* 0x000fea0003800200 */
.L_x_214:
[----:B------:R-:W-:Y:S01]  /*46d0*/  ISETP.NE.AND P0, PT, R3, RZ, PT ;  /* 0x000000ff0300720c */ /* 0x000fe20003f05270 */
[----:B------:R-:W-:Y:S01]  /*46e0*/  BSSY.RECONVERGENT B0, `(.L_x_218) ;  /* 0x0000007000007945 */ /* 0x000fe20003800200 */
[----:B------:R-:W-:Y:S02]  /*46f0*/  HFMA2 R11, -RZ, RZ, 0, 0 ;  /* 0x00000000ff0b7431 */ /* 0x000fe400000001ff */
[----:B0-----:R-:W-:-:S09]  /*4700*/  IMAD.WIDE R14, R8, 0x4, R14 ;  /* 0x00000004080e7825 */ /* 0x001fd200078e020e */
[----:B------:R-:W-:Y:S05]  /*4710*/  @P0 BRA `(.L_x_219) ;  /* 0x00000000000c0947 */ /* 0x000fea0003800000 */
[----:B------:R-:W2:Y:S04]  /*4720*/  LDG.E R11, desc[UR8][R14.64] ;  /* 0x000000080e0b7981 */ /* 0x000ea8000c1e1900 */
[----:B-1----:R-:W2:Y:S02]  /*4730*/  LDL R0, [R10+-0xc] ;  /* 0xfffff4000a007983 */ /* 0x002ea40000100800 */
[----:B--2---:R-:W-:-:S07]  /*4740*/  FMUL R11, R11, R0 ;  /* 0x000000000b0b7220 */ /* 0x004fce0000400000 */
.L_x_219:
[----:B------:R-:W-:Y:S05]  /*4750*/  BSYNC.RECONVERGENT B0 ;  /* 0x0000000000007941 */ /* 0x000fea0003800200 */
.L_x_218:
[----:B------:R-:W-:Y:S01]  /*4760*/  BSSY.RECONVERGENT B0, `(.L_x_220) ;  /* 0x0000012000007945 */ /* 0x000fe20003800200 */
[----:B------:R-:W-:-:S03]  /*4770*/  FADD R22, R22, R11 ;  /* 0x0000000b16167221 */ /* 0x000fc60000000000 */
[----:B------:R-:W-:Y:S05]  /*4780*/  @P0 BRA `(.L_x_221) ;  /* 0x00000000003c0947 */ /* 0x000fea0003800000 */
[----:B------:R-:W2:Y:S01]  /*4790*/  LDL R17, [R10+-0x8] ;  /* 0xfffff8000a117983 */ /* 0x000ea20000100800 */
[----:B-1----:R-:W0:Y:S01]  /*47a0*/  MUFU.RCP R0, R5 ;  /* 0x0000000500007308 */ /* 0x002e220000001000 */
[----:B------:R-:W-:Y:S01]  /*47b0*/  BSSY.RECONVERGENT B3, `(.L_x_222) ;  /* 0x000000b000037945 */ /* 0x000fe20003800200 */
[----:B0-----:R-:W-:-:S04]  /*47c0*/  FFMA R11, R0, -R5, 1 ;  /* 0x3f800000000b7423 */ /* 0x001fc80000000805 */
[----:B------:R-:W-:Y:S02]  /*47d0*/  FFMA R0, R0, R11, R0 ;  /* 0x0000000b00007223 */ /* 0x000fe40000000000 */
[----:B--2---:R-:W0:Y:S02]  /*47e0*/  FCHK P0, R17, R5 ;  /* 0x0000000511007302 */ /* 0x004e240000000000 */
[----:B------:R-:W-:-:S04]  /*47f0*/  FFMA R2, R0, R17, RZ ;  /* 0x0000001100027223 */ /* 0x000fc800000000ff */
[----:B------:R-:W-:-:S04]  /*4800*/  FFMA R11, R2, -R5, R17 ;  /* 0x80000005020b7223 */ /* 0x000fc80000000011 */
[----:B------:R-:W-:Y:S01]  /*4810*/  FFMA R0, R0, R11, R2 ;  /* 0x0000000b00007223 */ /* 0x000fe20000000002 */
[----:B0-----:R-:W-:Y:S06]  /*4820*/  @!P0 BRA `(.L_x_223) ;  /* 0x00000000000c8947 */ /* 0x001fec0003800000 */
[----:B------:R-:W-:Y:S02]  /*4830*/  MOV R0, R17 ;  /* 0x0000001100007202 */ /* 0x000fe40000000f00 */
[----:B------:R-:W-:-:S07]  /*4840*/  MOV R2, 0x4860 ;  /* 0x0000486000027802 */ /* 0x000fce0000000f00 */
[----:B------:R-:W-:Y:S05]  /*4850*/  CALL.REL.NOINC `($__internal_3_$__cuda_sm3x_div_rn_noftz_f32_slowpath) ;  /* 0x0000001800707944 */ /* 0x000fea0003c00000 */
.L_x_223:
[----:B------:R-:W-:Y:S05]  /*4860*/  BSYNC.RECONVERGENT B3 ;  /* 0x0000000000037941 */ /* 0x000fea0003800200 */
.L_x_222:
[----:B------:R0:W-:Y:S02]  /*4870*/  STL [R10+-0x8], R0 ;  /* 0xfffff8000a007387 */ /* 0x0001e40000100800 */
.L_x_221:
[----:B------:R-:W-:Y:S05]  /*4880*/  BSYNC.RECONVERGENT B0 ;  /* 0x0000000000007941 */ /* 0x000fea0003800200 */
.L_x_220:
[----:B------:R-:W-:Y:S01]  /*4890*/  ISETP.NE.AND P0, PT, R3, RZ, PT ;  /* 0x000000ff0300720c */ /* 0x000fe20003f05270 */
[----:B------:R-:W-:Y:S01]  /*48a0*/  BSSY.RECONVERGENT B0, `(.L_x_224) ;  /* 0x0000007000007945 */ /* 0x000fe20003800200 */
[----:B------:R-:W-:Y:S02]  /*48b0*/  HFMA2 R11, -RZ, RZ, 0, 0 ;  /* 0x00000000ff0b7431 */ /* 0x000fe400000001ff */
[----:B------:R-:W-:-:S09]  /*48c0*/  IMAD.WIDE R14, R8, 0x4, R14 ;  /* 0x00000004080e7825 */ /* 0x000fd200078e020e */
[----:B------:R-:W-:Y:S05]  /*48d0*/  @P0 BRA `(.L_x_225) ;  /* 0x00000000000c0947 */ /* 0x000fea0003800000 */
[----:B------:R-:W2:Y:S04]  /*48e0*/  LDG.E R11, desc[UR8][R14.64] ;  /* 0x000000080e0b7981 */ /* 0x000ea8000c1e1900 */
[----:B01----:R-:W2:Y:S02]  /*48f0*/  LDL R0, [R10+-0x8] ;  /* 0xfffff8000a007983 */ /* 0x003ea40000100800 */
[----:B--2---:R-:W-:-:S07]  /*4900*/  FMUL R11, R11, R0 ;  /* 0x000000000b0b7220 */ /* 0x004fce0000400000 */
.L_x_225:
[----:B------:R-:W-:Y:S05]  /*4910*/  BSYNC.RECONVERGENT B0 ;  /* 0x0000000000007941 */ /* 0x000fea0003800200 */
.L_x_224:
[----:B------:R-:W-:Y:S01]  /*4920*/  BSSY.RECONVERGENT B0, `(.L_x_226) ;  /* 0x0000012000007945 */ /* 0x000fe20003800200 */
[----:B------:R-:W-:-:S03]  /*4930*/  FADD R22, R22, R11 ;  /* 0x0000000b16167221 */ /* 0x000fc60000000000 */
[----:B------:R-:W-:Y:S05]  /*4940*/  @P0 BRA `(.L_x_227) ;  /* 0x00000000003c0947 */ /* 0x000fea0003800000 */
[----:B------:R-:W2:Y:S01]  /*4950*/  LDL R17, [R10+-0x4] ;  /* 0xfffffc000a117983 */ /* 0x000ea20000100800 */
[----:B01----:R-:W0:Y:S01]  /*4960*/  MUFU.RCP R0, R5 ;  /* 0x0000000500007308 */ /* 0x003e220000001000 */
        /* <DEDUP_REMOVED lines=11> */
.L_x_229:
[----:B------:R-:W-:Y:S05]  /*4a20*/  BSYNC.RECONVERGENT B3 ;  /* 0x0000000000037941 */ /* 0x000fea0003800200 */
.L_x_228:
[----:B------:R2:W-:Y:S02]  /*4a30*/  STL [R10+-0x4], R0 ;  /* 0xfffffc000a007387 */ /* 0x0005e40000100800 */
.L_x_227:
[----:B------:R-:W-:Y:S05]  /*4a40*/  BSYNC.RECONVERGENT B0 ;  /* 0x0000000000007941 */ /* 0x000fea0003800200 */
.L_x_226:
[----:B------:R-:W-:Y:S01]  /*4a50*/  ISETP.NE.AND P0, PT, R3, RZ, PT ;  /* 0x000000ff0300720c */ /* 0x000fe20003f05270 */
[----:B------:R-:W-:Y:S01]  /*4a60*/  BSSY.RECONVERGENT B0, `(.L_x_230) ;  /* 0x0000007000007945 */ /* 0x000fe20003800200 */
[----:B------:R-:W-:Y:S02]  /*4a70*/  HFMA2 R11, -RZ, RZ, 0, 0 ;  /* 0x00000000ff0b7431 */ /* 0x000fe400000001ff */
[----:B------:R-:W-:-:S09]  /*4a80*/  IMAD.WIDE R14, R8, 0x4, R14 ;  /* 0x00000004080e7825 */ /* 0x000fd200078e020e */
[----:B------:R-:W-:Y:S05]  /*4a90*/  @P0 BRA `(.L_x_231) ;  /* 0x00000000000c0947 */ /* 0x000fea0003800000 */
[----:B------:R-:W3:Y:S04]  /*4aa0*/  LDG.E R11, desc[UR8][R14.64] ;  /* 0x000000080e0b7981 */ /* 0x000ee8000c1e1900 */
[----:B012---:R-:W3:Y:S02]  /*4ab0*/  LDL R0, [R10+-0x4] ;  /* 0xfffffc000a007983 */ /* 0x007ee40000100800 */
[----:B---3--:R-:W-:-:S07]  /*4ac0*/  FMUL R11, R11, R0 ;  /* 0x000000000b0b7220 */ /* 0x008fce0000400000 */
.L_x_231:
[----:B------:R-:W-:Y:S05]  /*4ad0*/  BSYNC.RECONVERGENT B0 ;  /* 0x0000000000007941 */ /* 0x000fea0003800200 */
.L_x_230:
[----:B------:R-:W-:Y:S01]  /*4ae0*/  BSSY.RECONVERGENT B0, `(.L_x_232) ;  /* 0x0000012000007945 */ /* 0x000fe20003800200 */
[----:B------:R-:W-:-:S03]  /*4af0*/  FADD R22, R22, R11 ;  /* 0x0000000b16167221 */ /* 0x000fc60000000000 */
[----:B------:R-:W-:Y:S05]  /*4b00*/  @P0 BRA `(.L_x_233) ;  /* 0x00000000003c0947 */ /* 0x000fea0003800000 */
[----:B------:R-:W3:Y:S01]  /*4b10*/  LDL R17, [R10] ;  /* 0x000000000a117983 */ /* 0x000ee20000100800 */
[----:B012---:R-:W0:Y:S01]  /*4b20*/  MUFU.RCP R0, R5 ;  /* 0x0000000500007308 */ /* 0x007e220000001000 */
[----:B------:R-:W-:Y:S01]  /*4b30*/  BSSY.RECONVERGENT B3, `(.L_x_234) ;  /* 0x000000b000037945 */ /* 0x000fe20003800200 */
[----:B0-----:R-:W-:-:S04]  /*4b40*/  FFMA R11, R0, -R5, 1 ;  /* 0x3f800000000b7423 */ /* 0x001fc80000000805 */
[----:B------:R-:W-:Y:S02]  /*4b50*/  FFMA R0, R0, R11, R0 ;  /* 0x0000000b00007223 */ /* 0x000fe40000000000 */
[----:B---3--:R-:W0:Y:S02]  /*4b60*/  FCHK P0, R17, R5 ;  /* 0x0000000511007302 */ /* 0x008e240000000000 */
[----:B------:R-:W-:-:S04]  /*4b70*/  FFMA R2, R0, R17, RZ ;  /* 0x0000001100027223 */ /* 0x000fc800000000ff */
[----:B------:R-:W-:-:S04]  /*4b80*/  FFMA R11, R2, -R5, R17 ;  /* 0x80000005020b7223 */ /* 0x000fc80000000011 */
[----:B------:R-:W-:Y:S01]  /*4b90*/  FFMA R0, R0, R11, R2 ;  /* 0x0000000b00007223 */ /* 0x000fe20000000002 */
[----:B0-----:R-:W-:Y:S06]  /*4ba0*/  @!P0 BRA `(.L_x_235) ;  /* 0x00000000000c8947 */ /* 0x001fec0003800000 */
[----:B------:R-:W-:Y:S02]  /*4bb0*/  MOV R0, R17 ;  /* 0x0000001100007202 */ /* 0x000fe40000000f00 */
[----:B------:R-:W-:-:S07]  /*4bc0*/  MOV R2, 0x4be0 ;  /* 0x00004be000027802 */ /* 0x000fce0000000f00 */
[----:B------:R-:W-:Y:S05]  /*4bd0*/  CALL.REL.NOINC `($__internal_3_$__cuda_sm3x_div_rn_noftz_f32_slowpath) ;  /* 0x0000001400907944 */ /* 0x000fea0003c00000 */
.L_x_235:
[----:B------:R-:W-:Y:S05]  /*4be0*/  BSYNC.RECONVERGENT B3 ;  /* 0x0000000000037941 */ /* 0x000fea0003800200 */
.L_x_234:
[----:B------:R3:W-:Y:S02]  /*4bf0*/  STL [R10], R0 ;  /* 0x000000000a007387 */ /* 0x0007e40000100800 */
.L_x_233:
[----:B------:R-:W-:Y:S05]  /*4c00*/  BSYNC.RECONVERGENT B0 ;  /* 0x0000000000007941 */ /* 0x000fea0003800200 */
.L_x_232:
[----:B------:R-:W-:Y:S01]  /*4c10*/  ISETP.NE.AND P0, PT, R3, RZ, PT ;  /* 0x000000ff0300720c */ /* 0x000fe20003f05270 */
[----:B------:R-:W-:Y:S01]  /*4c20*/  BSSY.RECONVERGENT B0, `(.L_x_236) ;  /* 0x0000007000007945 */ /* 0x000fe20003800200 */
[----:B------:R-:W-:Y:S02]  /*4c30*/  HFMA2 R11, -RZ, RZ, 0, 0 ;  /* 0x00000000ff0b7431 */ /* 0x000fe400000001ff */
[----:B------:R-:W-:-:S09]  /*4c40*/  IMAD.WIDE R14, R8, 0x4, R14 ;  /* 0x00000004080e7825 */ /* 0x000fd200078e020e */
[----:B------:R-:W-:Y:S05]  /*4c50*/  @P0 BRA `(.L_x_237) ;  /* 0x00000000000c0947 */ /* 0x000fea0003800000 */
[----:B------:R-:W4:Y:S04]  /*4c60*/  LDG.E R11, desc[UR8][R14.64] ;  /* 0x000000080e0b7981 */ /* 0x000f28000c1e1900 */
[----:B0123--:R-:W4:Y:S02]  /*4c70*/  LDL R0, [R10] ;  /* 0x000000000a007983 */ /* 0x00ff240000100800 */
[----:B----4-:R-:W-:-:S07]  /*4c80*/  FMUL R11, R11, R0 ;  /* 0x000000000b0b7220 */ /* 0x010fce0000400000 */
.L_x_237:
[----:B------:R-:W-:Y:S05]  /*4c90*/  BSYNC.RECONVERGENT B0 ;  /* 0x0000000000007941 */ /* 0x000fea0003800200 */
.L_x_236:
[----:B------:R-:W-:Y:S01]  /*4ca0*/  BSSY.RECONVERGENT B0, `(.L_x_238) ;  /* 0x0000012000007945 */ /* 0x000fe20003800200 */
[----:B------:R-:W-:-:S03]  /*4cb0*/  FADD R22, R22, R11 ;  /* 0x0000000b16167221 */ /* 0x000fc60000000000 */
[----:B------:R-:W-:Y:S05]  /*4cc0*/  @P0 BRA `(.L_x_239) ;  /* 0x00000000003c0947 */ /* 0x000fea0003800000 */
[----:B------:R-:W4:Y:S01]  /*4cd0*/  LDL R17, [R10+0x4] ;  /* 0x000004000a117983 */ /* 0x000f220000100800 */
[----:B0123--:R-:W0:Y:S01]  /*4ce0*/  MUFU.RCP R0, R5 ;  /* 0x0000000500007308 */ /* 0x00fe220000001000 */
[----:B------:R-:W-:Y:S01]  /*4cf0*/  BSSY.RECONVERGENT B3, `(.L_x_240) ;  /* 0x000000b000037945 */ /* 0x000fe20003800200 */
[----:B0-----:R-:W-:-:S04]  /*4d00*/  FFMA R11, R0, -R5, 1 ;  /* 0x3f800000000b7423 */ /* 0x001fc80000000805 */
[----:B------:R-:W-:Y:S02]  /*4d10*/  FFMA R0, R0, R11, R0 ;  /* 0x0000000b00007223 */ /* 0x000fe40000000000 */
[----:B----4-:R-:W0:Y:S02]  /*4d20*/  FCHK P0, R17, R5 ;  /* 0x0000000511007302 */ /* 0x010e240000000000 */
[----:B------:R-:W-:-:S04]  /*4d30*/  FFMA R2, R0, R17, RZ ;  /* 0x0000001100027223 */ /* 0x000fc800000000ff */
[----:B------:R-:W-:-:S04]  /*4d40*/  FFMA R11, R2, -R5, R17 ;  /* 0x80000005020b7223 */ /* 0x000fc80000000011 */
[----:B------:R-:W-:Y:S01]  /*4d50*/  FFMA R0, R0, R11, R2 ;  /* 0x0000000b00007223 */ /* 0x000fe20000000002 */
[----:B0-----:R-:W-:Y:S06]  /*4d60*/  @!P0 BRA `(.L_x_241) ;  /* 0x00000000000c8947 */ /* 0x001fec0003800000 */
[----:B------:R-:W-:Y:S02]  /*4d70*/  MOV R0, R17 ;  /* 0x0000001100007202 */ /* 0x000fe40000000f00 */
[----:B------:R-:W-:-:S07]  /*4d80*/  MOV R2, 0x4da0 ;  /* 0x00004da000027802 */ /* 0x000fce0000000f00 */
[----:B------:R-:W-:Y:S05]  /*4d90*/  CALL.REL.NOINC `($__internal_3_$__cuda_sm3x_div_rn_noftz_f32_slowpath) ;  /* 0x0000001400207944 */ /* 0x000fea0003c00000 */
.L_x_241:
[----:B------:R-:W-:Y:S05]  /*4da0*/  BSYNC.RECONVERGENT B3 ;  /* 0x0000000000037941 */ /* 0x000fea0003800200 */
.L_x_240:
[----:B------:R4:W-:Y:S02]  /*4db0*/  STL [R10+0x4], R0 ;  /* 0x000004000a007387 */ /* 0x0009e40000100800 */
.L_x_239:
[----:B------:R-:W-:Y:S05]  /*4dc0*/  BSYNC.RECONVERGENT B0 ;  /* 0x0000000000007941 */ /* 0x000fea0003800200 */
.L_x_238:
[----:B------:R-:W-:Y:S01]  /*4dd0*/  ISETP.NE.AND P0, PT, R3, RZ, PT ;  /* 0x000000ff0300720c */ /* 0x000fe20003f05270 */
[----:B------:R-:W-:Y:S01]  /*4de0*/  BSSY.RECONVERGENT B0, `(.L_x_242) ;  /* 0x0000007000007945 */ /* 0x000fe20003800200 */
[----:B------:R-:W-:Y:S02]  /*4df0*/  HFMA2 R11, -RZ, RZ, 0, 0 ;  /* 0x00000000ff0b7431 */ /* 0x000fe400000001ff */
[----:B------:R-:W-:-:S09]  /*4e00*/  IMAD.WIDE R14, R8, 0x4, R14 ;  /* 0x00000004080e7825 */ /* 0x000fd200078e020e */
[----:B------:R-:W-:Y:S05]  /*4e10*/  @P0 BRA `(.L_x_243) ;  /* 0x00000000000c0947 */ /* 0x000fea0003800000 */
[----:B------:R-:W5:Y:S04]  /*4e20*/  LDG.E R11, desc[UR8][R14.64] ;  /* 0x000000080e0b7981 */ /* 0x000f68000c1e1900 */
[----:B01234-:R-:W5:Y:S02]  /*4e30*/  LDL R0, [R10+0x4] ;  /* 0x000004000a007983 */ /* 0x01ff640000100800 */
[----:B-----5:R-:W-:-:S07]  /*4e40*/  FMUL R11, R11, R0 ;  /* 0x000000000b0b7220 */ /* 0x020fce0000400000 */
.L_x_243:
[----:B------:R-:W-:Y:S05]  /*4e50*/  BSYNC.RECONVERGENT B0 ;  /* 0x0000000000007941 */ /* 0x000fea0003800200 */
.L_x_242:
[----:B------:R-:W-:Y:S01]  /*4e60*/  BSSY.RECONVERGENT B0, `(.L_x_244) ;  /* 0x0000012000007945 */ /* 0x000fe20003800200 */
[----:B------:R-:W-:-:S03]  /*4e70*/  FADD R22, R22, R11 ;  /* 0x0000000b16167221 */ /* 0x000fc60000000000 */
[----:B------:R-:W-:Y:S05]  /*4e80*/  @P0 BRA `(.L_x_245) ;  /* 0x00000000003c0947 */ /* 0x000fea0003800000 */
[----:B------:R-:W5:Y:S01]  /*4e90*/  LDL R17, [R10+0x8] ;  /* 0x000008000a117983 */ /* 0x000f620000100800 */
[----:B01234-:R-:W0:Y:S01]  /*4ea0*/  MUFU.RCP R0, R5 ;  /* 0x0000000500007308 */ /* 0x01fe220000001000 */
[----:B------:R-:W-:Y:S01]  /*4eb0*/  BSSY.RECONVERGENT B3, `(.L_x_246) ;  /* 0x000000b000037945 */ /* 0x000fe20003800200 */
[----:B0-----:R-:W-:-:S04]  /*4ec0*/  FFMA R11, R0, -R5, 1 ;  /* 0x3f800000000b7423 */ /* 0x001fc80000000805 */
[----:B------:R-:W-:Y:S02]  /*4ed0*/  FFMA R0, R0, R11, R0 ;  /* 0x0000000b00007223 */ /* 0x000fe40000000000 */
[----:B-----5:R-:W0:Y:S02]  /*4ee0*/  FCHK P0, R17, R5 ;  /* 0x0000000511007302 */ /* 0x020e240000000000 */
[----:B------:R-:W-:-:S04]  /*4ef0*/  FFMA R2, R0, R17, RZ ;  /* 0x0000001100027223 */ /* 0x000fc800000000ff */
[----:B------:R-:W-:-:S04]  /*4f00*/  FFMA R11, R2, -R5, R17 ;  /* 0x80000005020b7223 */ /* 0x000fc80000000011 */
[----:B------:R-:W-:Y:S01]  /*4f10*/  FFMA R0, R0, R11, R2 ;  /* 0x0000000b00007223 */ /* 0x000fe20000000002 */
[----:B0-----:R-:W-:Y:S06]  /*4f20*/  @!P0 BRA `(.L_x_247) ;  /* 0x00000000000c8947 */ /* 0x001fec0003800000 */
[----:B------:R-:W-:Y:S02]  /*4f30*/  MOV R0, R17 ;  /* 0x0000001100007202 */ /* 0x000fe40000000f00 */
[----:B------:R-:W-:-:S07]  /*4f40*/  MOV R2, 0x4f60 ;  /* 0x00004f6000027802 */ /* 0x000fce0000000f00 */
[----:B------:R-:W-:Y:S05]  /*4f50*/  CALL.REL.NOINC `($__internal_3_$__cuda_sm3x_div_rn_noftz_f32_slowpath) ;  /* 0x0000001000b07944 */ /* 0x000fea0003c00000 */
.L_x_247:
[----:B------:R-:W-:Y:S05]  /*4f60*/  BSYNC.RECONVERGENT B3 ;  /* 0x0000000000037941 */ /* 0x000fea0003800200 */
.L_x_246:
[----:B------:R0:W-:Y:S02]  /*4f70*/  STL [R10+0x8], R0 ;  /* 0x000008000a007387 */ /* 0x0001e40000100800 */
.L_x_245:
[----:B------:R-:W-:Y:S05]  /*4f80*/  BSYNC.RECONVERGENT B0 ;  /* 0x0000000000007941 */ /* 0x000fea0003800200 */
.L_x_244:
        /* <DEDUP_REMOVED lines=8> */
.L_x_249:
[----:B------:R-:W-:Y:S05]  /*5010*/  BSYNC.RECONVERGENT B0 ;  /* 0x0000000000007941 */ /* 0x000fea0003800200 */
.L_x_248:
        /* <DEDUP_REMOVED lines=16> */
.L_x_253:
[----:B------:R-:W-:Y:S05]  /*5120*/  BSYNC.RECONVERGENT B3 ;  /* 0x0000000000037941 */ /* 0x000fea0003800200 */
.L_x_252:
[----:B------:R0:W-:Y:S02]  /*5130*/  STL [R10+0xc], R0 ;  /* 0x00000c000a007387 */ /* 0x0001e40000100800 */
.L_x_251:
[----:B------:R-:W-:Y:S05]  /*5140*/  BSYNC.RECONVERGENT B0 ;  /* 0x0000000000007941 */ /* 0x000fea0003800200 */
.L_x_250:
[----:B------:R-:W-:Y:S01]  /*5150*/  ISETP.NE.AND P0, PT, R3, RZ, PT ;  /* 0x000000ff0300720c */ /* 0x000fe20003f05270 */
[----:B------:R-:W-:Y:S01]  /*5160*/  BSSY.RECONVERGENT B0, `(.L_x_254) ;  /* 0x0000007000007945 */ /* 0x000fe20003800200 */
[----:B------:R-:W-:-:S11]  /*5170*/  HFMA2 R11, -RZ, RZ, 0, 0 ;  /* 0x00000000ff0b7431 */ /* 0x000fd600000001ff */
[----:B------:R-:W-:Y:S05]  /*5180*/  @P0 BRA `(.L_x_255) ;  /* 0x0000000000100947 */ /* 0x000fea0003800000 */
[----:B------:R-:W-:Y:S01]  /*5190*/  IMAD.WIDE R14, R8, 0x4, R14 ;  /* 0x00000004080e7825 */ /* 0x000fe200078e020e */
[----:B------:R-:W5:Y:S05]  /*51a0*/  LDL R11, [R10+0xc] ;  /* 0x00000c000a0b7983 */ /* 0x000f6a0000100800 */
[----:B------:R-:W5:Y:S02]  /*51b0*/  LDG.E R14, desc[UR8][R14.64] ;  /* 0x000000080e0e7981 */ /* 0x000f64000c1e1900 */
[----:B-----5:R-:W-:-:S07]  /*51c0*/  FMUL R11, R14, R11 ;  /* 0x0000000b0e0b7220 */ /* 0x020fce0000400000 */
.L_x_255:
[----:B------:R-:W-:Y:S05]  /*51d0*/  BSYNC.RECONVERGENT B0 ;  /* 0x0000000000007941 */ /* 0x000fea0003800200 */
.L_x_254:
[----:B------:R-:W-:Y:S01]  /*51e0*/  FADD R22, R22, R11 ;  /* 0x0000000b16167221 */ /* 0x000fe20000000000 */
[----:B------:R-:W-:Y:S02]  /*51f0*/  LEA R9, R8, R9, 0x3 ;  /* 0x0000000908097211 */ /* 0x000fe400078e18ff */
[----:B01234-:R-:W-:Y:S01]  /*5200*/  IADD3 R10, PT, PT, R10, 0x20, RZ ;  /* 0x000000200a0a7810 */ /* 0x01ffe20007ffe0ff */
[----:B------:R-:W-:Y:S06]  /*5210*/  BRA.U UP0, `(.L_x_256) ;  /* 0xfffffff100687547 */ /* 0x000fec000b83ffff */
.L_x_207:
[----:B------:R-:W-:-:S09]  /*5220*/  UISETP.NE.AND UP0, UPT, UR7, URZ, UPT ;  /* 0x000000ff0700728c */ /* 0x000fd2000bf05270 */
[----:B------:R-:W-:Y:S05]  /*5230*/  BRA.U !UP0, `(.L_x_206) ;  /* 0x0000000d08947547 */ /* 0x000fea000b800000 */
[----:B------:R-:W0:Y:S01]  /*5240*/  LDCU UR5, c[0x0][0x3a8] ;  /* 0x00007500ff0577ac */ /* 0x000e220008000800 */
[----:B------:R-:W-:Y:S02]  /*5250*/  UISETP.GE.U32.AND UP0, UPT, UR7, 0x4, UPT ;  /* 0x000000040700788c */ /* 0x000fe4000bf06070 */
[----:B0-----:R-:W-:-:S07]  /*5260*/  ULOP3.LUT UR5, UR5, 0x3, URZ, 0xc0, !UPT ;  /* 0x0000000305057892 */ /* 0x001fce000f8ec0ff */
[----:B------:R-:W-:Y:S05]  /*5270*/  BRA.U !UP0, `(.L_x_257) ;  /* 0x0000000508e47547 */ /* 0x000fea000b800000 */
[----:B------:R-:W-:Y:S01]  /*5280*/  ISETP.NE.AND P0, PT, R3, RZ, PT ;  /* 0x000000ff0300720c */ /* 0x000fe20003f05270 */
[----:B------:R-:W-:Y:S01]  /*5290*/  BSSY.RECONVERGENT B0, `(.L_x_258) ;  /* 0x0000012000007945 */ /* 0x000fe20003800200 */
[----:B------:R-:W-:-:S11]  /*52a0*/  LEA R8, R7, R1, 0x2 ;  /* 0x0000000107087211 */ /* 0x000fd600078e10ff */
[----:B------:R-:W-:Y:S05]  /*52b0*/  @P0 BRA `(.L_x_259) ;  /* 0x00000000003c0947 */ /* 0x000fea0003800000 */
[----:B------:R-:W2:Y:S01]  /*52c0*/  LDL R11, [R8] ;  /* 0x00000000080b7983 */ /* 0x000ea20000100800 */
[----:B------:R-:W0:Y:S01]  /*52d0*/  MUFU.RCP R0, R5 ;  /* 0x0000000500007308 */ /* 0x000e220000001000 */
        /* <DEDUP_REMOVED lines=11> */
.L_x_261:
[----:B------:R-:W-:Y:S05]  /*5390*/  BSYNC.RECONVERGENT B3 ;  /* 0x0000000000037941 */ /* 0x000fea0003800200 */
.L_x_260:
[----:B------:R0:W-:Y:S02]  /*53a0*/  STL [R8], R0 ;  /* 0x0000000008007387 */ /* 0x0001e40000100800 */
.L_x_259:
[----:B------:R-:W-:Y:S05]  /*53b0*/  BSYNC.RECONVERGENT B0 ;  /* 0x0000000000007941 */ /* 0x000fea0003800200 */
.L_x_258:
[----:B------:R-:W1:Y:S01]  /*53c0*/  LDC.64 R12, c[0x0][0x398] ;  /* 0x0000e600ff0c7b82 */ /* 0x000e620000000a00 */
[----:B------:R-:W2:Y:S01]  /*53d0*/  LDCU UR6, c[0x0][0x3ac] ;  /* 0x00007580ff0677ac */ /* 0x000ea20008000800 */
[----:B------:R-:W-:Y:S01]  /*53e0*/  ISETP.NE.AND P0, PT, R3, RZ, PT ;  /* 0x000000ff0300720c */ /* 0x000fe20003f05270 */
[----:B------:R-:W-:Y:S01]  /*53f0*/  BSSY.RECONVERGENT B0, `(.L_x_262) ;  /* 0x0000008000007945 */ /* 0x000fe20003800200 */
[----:B------:R-:W-:Y:S02]  /*5400*/  HFMA2 R11, -RZ, RZ, 0, 0 ;  /* 0x00000000ff0b7431 */ /* 0x000fe400000001ff */
[----:B--2---:R-:W-:-:S04]  /*5410*/  IMAD R9, R7, UR6, R6 ;  /* 0x0000000607097c24 */ /* 0x004fc8000f8e0206 */
[----:B-1----:R-:W-:-:S05]  /*5420*/  IMAD.WIDE R12, R9, 0x4, R12 ;  /* 0x00000004090c7825 */ /* 0x002fca00078e020c */
[----:B------:R-:W-:Y:S05]  /*5430*/  @P0 BRA `(.L_x_263) ;  /* 0x00000000000c0947 */ /* 0x000fea0003800000 */
[----:B------:R-:W2:Y:S04]  /*5440*/  LDG.E R11, desc[UR8][R12.64] ;  /* 0x000000080c0b7981 */ /* 0x000ea8000c1e1900 */
[----:B0-----:R-:W2:Y:S02]  /*5450*/  LDL R0, [R8] ;  /* 0x0000000008007983 */ /* 0x001ea40000100800 */
[----:B--2---:R-:W-:-:S07]  /*5460*/  FMUL R11, R11, R0 ;  /* 0x000000000b0b7220 */ /* 0x004fce0000400000 */
.L_x_263:
[----:B------:R-:W-:Y:S05]  /*5470*/  BSYNC.RECONVERGENT B0 ;  /* 0x0000000000007941 */ /* 0x000fea0003800200 */
.L_x_262:
[----:B------:R-:W-:Y:S01]  /*5480*/  BSSY.RECONVERGENT B0, `(.L_x_264) ;  /* 0x0000012000007945 */ /* 0x000fe20003800200 */
[----:B------:R-:W-:-:S03]  /*5490*/  FADD R22, R22, R11 ;  /* 0x0000000b16167221 */ /* 0x000fc60000000000 */
[----:B------:R-:W-:Y:S05]  /*54a0*/  @P0 BRA `(.L_x_265) ;  /* 0x00000000003c0947 */ /* 0x000fea0003800000 */
[----:B------:R-:W2:Y:S01]  /*54b0*/  LDL R11, [R8+0x4] ;  /* 0x00000400080b7983 */ /* 0x000ea20000100800 */
[----:B0-----:R-:W0:Y:S01]  /*54c0*/  MUFU.RCP R0, R5 ;  /* 0x0000000500007308 */ /* 0x001e220000001000 */
        /* <DEDUP_REMOVED lines=11> */
.L_x_267:
[----:B------:R-:W-:Y:S05]  /*5580*/  BSYNC.RECONVERGENT B3 ;  /* 0x0000000000037941 */ /* 0x000fea0003800200 */
.L_x_266:
[----:B------:R1:W-:Y:S02]  /*5590*/  STL [R8+0x4], R0 ;  /* 0x0000040008007387 */ /* 0x0003e40000100800 */
.L_x_265:
[----:B------:R-:W-:Y:S05]  /*55a0*/  BSYNC.RECONVERGENT B0 ;  /* 0x0000000000007941 */ /* 0x000fea0003800200 */
.L_x_264:
[----:B------:R-:W2:Y:S01]  /*55b0*/  LDC R11, c[0x0][0x3ac] ;  /* 0x0000eb00ff0b7b82 */ /* 0x000ea20000000800 */
[----:B------:R-:W-:Y:S01]  /*55c0*/  ISETP.NE.AND P0, PT, R3, RZ, PT ;  /* 0x000000ff0300720c */ /* 0x000fe20003f05270 */
[----:B------:R-:W-:Y:S01]  /*55d0*/  BSSY.RECONVERGENT B0, `(.L_x_268) ;  /* 0x0000007000007945 */ /* 0x000fe20003800200 */
[----:B------:R-:W-:Y:S02]  /*55e0*/  HFMA2 R9, -RZ, RZ, 0, 0 ;  /* 0x00000000ff097431 */ /* 0x000fe400000001ff */
[----:B--2---:R-:W-:-:S09]  /*55f0*/  IMAD.WIDE R12, R11, 0x4, R12 ;  /* 0x000000040b0c7825 */ /* 0x004fd200078e020c */
[----:B------:R-:W-:Y:S05]  /*5600*/  @P0 BRA `(.L_x_269) ;  /* 0x00000000000c0947 */ /* 0x000fea0003800000 */
[----:B------:R-:W2:Y:S04]  /*5610*/  LDG.E R9, desc[UR8][R12.64] ;  /* 0x000000080c097981 */ /* 0x000ea8000c1e1900 */
[----:B01----:R-:W2:Y:S02]  /*5620*/  LDL R0, [R8+0x4] ;  /* 0x0000040008007983 */ /* 0x003ea40000100800 */
[----:B--2---:R-:W-:-:S07]  /*5630*/  FMUL R9, R9, R0 ;  /* 0x0000000009097220 */ /* 0x004fce0000400000 */
.L_x_269:
[----:B------:R-:W-:Y:S05]  /*5640*/  BSYNC.RECONVERGENT B0 ;  /* 0x0000000000007941 */ /* 0x000fea0003800200 */
.L_x_268:
[----:B------:R-:W-:Y:S01]  /*5650*/  BSSY.RECONVERGENT B0, `(.L_x_270) ;  /* 0x0000012000007945 */ /* 0x000fe20003800200 */
[----:B------:R-:W-:-:S03]  /*5660*/  FADD R22, R22, R9 ;  /* 0x0000000916167221 */ /* 0x000fc60000000000 */
[----:B------:R-:W-:Y:S05]  /*5670*/  @P0 BRA `(.L_x_271) ;  /* 0x00000000003c0947 */ /* 0x000fea0003800000 */
[----:B------:R-:W2:Y:S01]  /*5680*/  LDL R11, [R8+0x8] ;  /* 0x00000800080b7983 */ /* 0x000ea20000100800 */
        /* <DEDUP_REMOVED lines=12> */
.L_x_273:
[----:B------:R-:W-:Y:S05]  /*5750*/  BSYNC.RECONVERGENT B3 ;  /* 0x0000000000037941 */ /* 0x000fea0003800200 */
.L_x_272:
[----:B------:R2:W-:Y:S02]  /*5760*/  STL [R8+0x8], R0 ;  /* 0x0000080008007387 */ /* 0x0005e40000100800 */
.L_x_271:
[----:B------:R-:W-:Y:S05]  /*5770*/  BSYNC.RECONVERGENT B0 ;  /* 0x0000000000007941 */ /* 0x000fea0003800200 */
.L_x_270:
[----:B------:R-:W3:Y:S01]  /*5780*/  LDC R11, c[0x0][0x3ac] ;  /* 0x0000eb00ff0b7b82 */ /* 0x000ee20000000800 */
[----:B------:R-:W-:Y:S01]  /*5790*/  ISETP.NE.AND P0, PT, R3, RZ, PT ;  /* 0x000000ff0300720c */ /* 0x000fe20003f05270 */
[----:B------:R-:W-:Y:S01]  /*57a0*/  BSSY.RECONVERGENT B0, `(.L_x_274) ;  /* 0x0000007000007945 */ /* 0x000fe20003800200 */
[----:B------:R-:W-:Y:S02]  /*57b0*/  HFMA2 R9, -RZ, RZ, 0, 0 ;  /* 0x00000000ff097431 */ /* 0x000fe400000001ff */
[----:B---3--:R-:W-:-:S09]  /*57c0*/  IMAD.WIDE R12, R11, 0x4, R12 ;  /* 0x000000040b0c7825 */ /* 0x008fd200078e020c */
[----:B------:R-:W-:Y:S05]  /*57d0*/  @P0 BRA `(.L_x_275) ;  /* 0x00000000000c0947 */ /* 0x000fea0003800000 */
[----:B------:R-:W3:Y:S04]  /*57e0*/  LDG.E R9, desc[UR8][R12.64] ;  /* 0x000000080c097981 */ /* 0x000ee8000c1e1900 */
[----:B012---:R-:W3:Y:S02]  /*57f0*/  LDL R0, [R8+0x8] ;  /* 0x0000080008007983 */ /* 0x007ee40000100800 */
[----:B---3--:R-:W-:-:S07]  /*5800*/  FMUL R9, R9, R0 ;  /* 0x0000000009097220 */ /* 0x008fce0000400000 */
.L_x_275:
[----:B------:R-:W-:Y:S05]  /*5810*/  BSYNC.RECONVERGENT B0 ;  /* 0x0000000000007941 */ /* 0x000fea0003800200 */
.L_x_274:
[----:B------:R-:W-:Y:S01]  /*5820*/  BSSY.RECONVERGENT B0, `(.L_x_276) ;  /* 0x0000012000007945 */ /* 0x000fe20003800200 */
[----:B------:R-:W-:-:S03]  /*5830*/  FADD R22, R22, R9 ;  /* 0x0000000916167221 */ /* 0x000fc60000000000 */
[----:B------:R-:W-:Y:S05]  /*5840*/  @P0 BRA `(.L_x_277) ;  /* 0x00000000003c0947 */ /* 0x000fea0003800000 */
[----:B------:R-:W3:Y:S01]  /*5850*/  LDL R11, [R8+0xc] ;  /* 0x00000c00080b7983 */ /* 0x000ee20000100800 */
        /* <DEDUP_REMOVED lines=12> */
.L_x_279:
[----:B------:R-:W-:Y:S05]  /*5920*/  BSYNC.RECONVERGENT B3 ;  /* 0x0000000000037941 */ /* 0x000fea0003800200 */
.L_x_278:
[----:B------:R3:W-:Y:S02]  /*5930*/  STL [R8+0xc], R0 ;  /* 0x00000c0008007387 */ /* 0x0007e40000100800 */
.L_x_277:
[----:B------:R-:W-:Y:S05]  /*5940*/  BSYNC.RECONVERGENT B0 ;  /* 0x0000000000007941 */ /* 0x000fea0003800200 */
.L_x_276:
[----:B------:R-:W4:Y:S01]  /*5950*/  LDC R11, c[0x0][0x3ac] ;  /* 0x0000eb00ff0b7b82 */ /* 0x000f220000000800 */
[----:B------:R-:W-:Y:S01]  /*5960*/  ISETP.NE.AND P0, PT, R3, RZ, PT ;  /* 0x000000ff0300720c */ /* 0x000fe20003f05270 */
[----:B------:R-:W-:Y:S01]  /*5970*/  BSSY.RECONVERGENT B0, `(.L_x_280) ;  /* 0x0000007000007945 */ /* 0x000fe20003800200 */
[----:B------:R-:W-:Y:S02]  /*5980*/  HFMA2 R9, -RZ, RZ, 0, 0 ;  /* 0x00000000ff097431 */ /* 0x000fe400000001ff */
[----:B----4-:R-:W-:-:S09]  /*5990*/  IMAD.WIDE R12, R11, 0x4, R12 ;  /* 0x000000040b0c7825 */ /* 0x010fd200078e020c */
[----:B------:R-:W-:Y:S05]  /*59a0*/  @P0 BRA `(.L_x_281) ;  /* 0x00000000000c0947 */ /* 0x000fea0003800000 */
[----:B------:R-:W4:Y:S04]  /*59b0*/  LDG.E R12, desc[UR8][R12.64] ;  /* 0x000000080c0c7981 */ /* 0x000f28000c1e1900 */
[----:B------:R-:W4:Y:S02]  /*59c0*/  LDL R9, [R8+0xc] ;  /* 0x00000c0008097983 */ /* 0x000f240000100800 */
[----:B----4-:R-:W-:-:S07]  /*59d0*/  FMUL R9, R12, R9 ;  /* 0x000000090c097220 */ /* 0x010fce0000400000 */
.L_x_281:
[----:B------:R-:W-:Y:S05]  /*59e0*/  BSYNC.RECONVERGENT B0 ;  /* 0x0000000000007941 */ /* 0x000fea0003800200 */
.L_x_280:
[----:B------:R-:W-:Y:S01]  /*59f0*/  IADD3 R7, PT, PT, R7, 0x4, RZ ;  /* 0x0000000407077810 */ /* 0x000fe20007ffe0ff */
[----:B------:R-:W-:-:S07]  /*5a00*/  FADD R22, R22, R9 ;  /* 0x0000000916167221 */ /* 0x000fce0000000000 */
.L_x_257:
[----:B------:R-:W-:-:S09]  /*5a10*/  UISETP.NE.AND UP0, UPT, UR5, URZ, UPT ;  /* 0x000000ff0500728c */ /* 0x000fd2000bf05270 */
[----:B------:R-:W-:Y:S05]  /*5a20*/  BRA.U !UP0, `(.L_x_206) ;  /* 0x0000000508987547 */ /* 0x000fea000b800000 */
[----:B------:R-:W-:-:S09]  /*5a30*/  UISETP.NE.AND UP0, UPT, UR5, 0x1, UPT ;  /* 0x000000010500788c */ /* 0x000fd2000bf05270 */
[----:B------:R-:W-:Y:S05]  /*5a40*/  BRA.U !UP0, `(.L_x_282) ;  /* 0x0000000108fc7547 */ /* 0x000fea000b800000 */
[----:B------:R-:W-:Y:S01]  /*5a50*/  ISETP.NE.AND P0, PT, R3, RZ, PT ;  /* 0x000000ff0300720c */ /* 0x000fe20003f05270 */
[----:B------:R-:W-:Y:S01]  /*5a60*/  BSSY.RECONVERGENT B0, `(.L_x_283) ;  /* 0x0000012000007945 */ /* 0x000fe20003800200 */
[----:B0123--:R-:W-:-:S11]  /*5a70*/  LEA R8, R7, R1, 0x2 ;  /* 0x0000000107087211 */ /* 0x00ffd600078e10ff */
        /* <DEDUP_REMOVED lines=14> */
.L_x_286:
[----:B------:R-:W-:Y:S05]  /*5b60*/  BSYNC.RECONVERGENT B3 ;  /* 0x0000000000037941 */ /* 0x000fea0003800200 */
.L_x_285:
[----:B------:R0:W-:Y:S02]  /*5b70*/  STL [R8], R0 ;  /* 0x0000000008007387 */ /* 0x0001e40000100800 */
.L_x_284:
[----:B------:R-:W-:Y:S05]  /*5b80*/  BSYNC.RECONVERGENT B0 ;  /* 0x0000000000007941 */ /* 0x000fea0003800200 */
.L_x_283:
        /* <DEDUP_REMOVED lines=11> */
.L_x_288:
[----:B------:R-:W-:Y:S05]  /*5c40*/  BSYNC.RECONVERGENT B0 ;  /* 0x0000000000007941 */ /* 0x000fea0003800200 */
.L_x_287:
        /* <DEDUP_REMOVED lines=16> */
.L_x_292:
[----:B------:R-:W-:Y:S05]  /*5d50*/  BSYNC.RECONVERGENT B3 ;  /* 0x0000000000037941 */ /* 0x000fea0003800200 */
.L_x_291:
[----:B------:R1:W-:Y:S02]  /*5d60*/  STL [R8+0x4], R0 ;  /* 0x0000040008007387 */ /* 0x0003e40000100800 */
.L_x_290:
[----:B------:R-:W-:Y:S05]  /*5d70*/  BSYNC.RECONVERGENT B0 ;  /* 0x0000000000007941 */ /* 0x000fea0003800200 */
.L_x_289:
[----:B------:R-:W-:Y:S01]  /*5d80*/  ISETP.NE.AND P0, PT, R3, RZ, PT ;  /* 0x000000ff0300720c */ /* 0x000fe20003f05270 */
[----:B------:R-:W-:Y:S01]  /*5d90*/  BSSY.RECONVERGENT B0, `(.L_x_293) ;  /* 0x0000008000007945 */ /* 0x000fe20003800200 */
[----:B------:R-:W-:-:S11]  /*5da0*/  HFMA2 R9, -RZ, RZ, 0, 0 ;  /* 0x00000000ff097431 */ /* 0x000fd600000001ff */
[----:B------:R-:W-:Y:S05]  /*5db0*/  @P0 BRA `(.L_x_294) ;  /* 0x0000000000140947 */ /* 0x000fea0003800000 */
[----:B------:R-:W2:Y:S02]  /*5dc0*/  LDC R9, c[0x0][0x3ac] ;  /* 0x0000eb00ff097b82 */ /* 0x000ea40000000800 */
[----:B--2---:R-:W-:Y:S02]  /*5dd0*/  IMAD.WIDE R12, R9, 0x4, R12 ;  /* 0x00000004090c7825 */ /* 0x004fe400078e020c */
[----:B------:R-:W2:Y:S04]  /*5de0*/  LDL R9, [R8+0x4] ;  /* 0x0000040008097983 */ /* 0x000ea80000100800 */
[----:B------:R-:W2:Y:S02]  /*5df0*/  LDG.E R12, desc[UR8][R12.64] ;  /* 0x000000080c0c7981 */ /* 0x000ea4000c1e1900 */
[----:B--2---:R-:W-:-:S07]  /*5e00*/  FMUL R9, R12, R9 ;  /* 0x000000090c097220 */ /* 0x004fce0000400000 */
.L_x_294:
[----:B------:R-:W-:Y:S05]  /*5e10*/  BSYNC.RECONVERGENT B0 ;  /* 0x0000000000007941 */ /* 0x000fea0003800200 */
.L_x_293:
[----:B------:R-:W-:Y:S01]  /*5e20*/  IADD3 R7, PT, PT, R7, 0x2, RZ ;  /* 0x0000000207077810 */ /* 0x000fe20007ffe0ff */
[----:B------:R-:W-:-:S07]  /*5e30*/  FADD R22, R22, R9 ;  /* 0x0000000916167221 */ /* 0x000fce0000000000 */
.L_x_282:
[----:B------:R-:W4:Y:S02]  /*5e40*/  LDCU UR6, c[0x0][0x3a8] ;  /* 0x00007500ff0677ac */ /* 0x000f240008000800 */
[----:B----4-:R-:W-:-:S04]  /*5e50*/  ULOP3.LUT UR6, UR6, 0x1, URZ, 0xc0, !UPT ;  /* 0x0000000106067892 */ /* 0x010fc8000f8ec0ff */
[----:B------:R-:W-:-:S09]  /*5e60*/  UISETP.NE.U32.AND UP0, UPT, UR6, 0x1, UPT ;  /* 0x000000010600788c */ /* 0x000fd2000bf05070 */
[----:B------:R-:W-:Y:S05]  /*5e70*/  BRA.U UP0, `(.L_x_206) ;  /* 0x0000000100847547 */ /* 0x000fea000b800000 */
        /* <DEDUP_REMOVED lines=17> */
.L_x_298:
[----:B------:R-:W-:Y:S05]  /*5f90*/  BSYNC.RECONVERGENT B3 ;  /* 0x0000000000037941 */ /* 0x000fea0003800200 */
.L_x_297:
[----:B------:R0:W-:Y:S02]  /*5fa0*/  STL [R8], R0 ;  /* 0x0000000008007387 */ /* 0x0001e40000100800 */
.L_x_296:
[----:B------:R-:W-:Y:S05]  /*5fb0*/  BSYNC.RECONVERGENT B0 ;  /* 0x0000000000007941 */ /* 0x000fea0003800200 */
.L_x_295:
        /* <DEDUP_REMOVED lines=9> */
[----:B------:R-:W2:Y:S02]  /*6050*/  LDL R5, [R8] ;  /* 0x0000000008057983 */ /* 0x000ea40000100800 */
[----:B--2---:R-:W-:-:S07]  /*6060*/  FMUL R5, R2, R5 ;  /* 0x0000000502057220 */ /* 0x004fce0000400000 */
.L_x_300:
[----:B------:R-:W-:Y:S05]  /*6070*/  BSYNC.RECONVERGENT B0 ;  /* 0x0000000000007941 */ /* 0x000fea0003800200 */
.L_x_299:
[----:B------:R-:W-:-:S07]  /*6080*/  FADD R22, R22, R5 ;  /* 0x0000000516167221 */ /* 0x000fce0000000000 */
.L_x_206:
[----:B------:R-:W4:Y:S02]  /*6090*/  LDC.64 R2, c[0x0][0x380] ;  /* 0x0000e000ff027b82 */ /* 0x000f240000000a00 */
[----:B----4-:R-:W-:-:S05]  /*60a0*/  IMAD.WIDE R4, R4, 0x4, R2 ;  /* 0x0000000404047825 */ /* 0x010fca00078e0202 */
[----:B------:R-:W-:Y:S01]  /*60b0*/  STG.E desc[UR8][R4.64], R22 ;  /* 0x0000001604007986 */ /* 0x000fe2000c101908 */
[----:B------:R-:W-:Y:S05]  /*60c0*/  EXIT ;  /* 0x000000000000794d */ /* 0x000fea0003800000 */
        .weak           $__internal_2_$__cuda_sm20_sqrt_rn_f32_slowpath
        .type           $__internal_2_$__cuda_sm20_sqrt_rn_f32_slowpath,@function
        .size           $__internal_2_$__cuda_sm20_sqrt_rn_f32_slowpath,($__internal_3_$__cuda_sm3x_div_rn_noftz_f32_slowpath - $__internal_2_$__cuda_sm20_sqrt_rn_f32_slowpath)
$__internal_2_$__cuda_sm20_sqrt_rn_f32_slowpath:
[----:B------:R-:W-:-:S13]  /*60d0*/  LOP3.LUT P0, RZ, R15, 0x7fffffff, RZ, 0xc0, !PT ;  /* 0x7fffffff0fff7812 */ /* 0x000fda000780c0ff */
[----:B------:R-:W-:Y:S01]  /*60e0*/  @!P0 MOV R0, R15 ;  /* 0x0000000f00008202 */ /* 0x000fe20000000f00 */
[----:B------:R-:W-:Y:S06]  /*60f0*/  @!P0 BRA `(.L_x_301) ;  /* 0x0000000000408947 */ /* 0x000fec0003800000 */
[----:B------:R-:W-:-:S13]  /*6100*/  FSETP.GEU.FTZ.AND P0, PT, R15, RZ, PT ;  /* 0x000000ff0f00720b */ /* 0x000fda0003f1e000 */
[----:B------:R-:W-:Y:S01]  /*6110*/  @!P0 MOV R0, 0x7fffffff ;  /* 0x7fffffff00008802 */ /* 0x000fe20000000f00 */
[----:B------:R-:W-:Y:S06]  /*6120*/  @!P0 BRA `(.L_x_301) ;  /* 0x0000000000348947 */ /* 0x000fec0003800000 */
[----:B------:R-:W-:-:S13]  /*6130*/  FSETP.GTU.FTZ.AND P0, PT, |R15|, +INF , PT ;  /* 0x7f8000000f00780b */ /* 0x000fda0003f1c200 */
[----:B------:R-:W-:Y:S01]  /*6140*/  @P0 FADD.FTZ R0, R15, 1 ;  /* 0x3f8000000f000421 */ /* 0x000fe20000010000 */
[----:B------:R-:W-:Y:S06]  /*6150*/  @P0 BRA `(.L_x_301) ;  /* 0x0000000000280947 */ /* 0x000fec0003800000 */
[----:B------:R-:W-:-:S13]  /*6160*/  FSETP.NEU.FTZ.AND P0, PT, |R15|, +INF , PT ;  /* 0x7f8000000f00780b */ /* 0x000fda0003f1d200 */
[----:B------:R-:W-:-:S04]  /*6170*/  @P0 FFMA R2, R15, 1.84467440737095516160e+19, RZ ;  /* 0x5f8000000f020823 */ /* 0x000fc800000000ff */
[----:B------:R-:W0:Y:S02]  /*6180*/  @P0 MUFU.RSQ R11, R2 ;  /* 0x00000002000b0308 */ /* 0x000e240000001400 */
[----:B0-----:R-:W-:Y:S01]  /*6190*/  @P0 FMUL.FTZ R17, R2, R11 ;  /* 0x0000000b02110220 */ /* 0x001fe20000410000 */
[----:B------:R-:W-:-:S03]  /*61a0*/  @P0 FMUL.FTZ R11, R11, 0.5 ;  /* 0x3f0000000b0b0820 */ /* 0x000fc60000410000 */
[----:B------:R-:W-:-:S04]  /*61b0*/  @P0 FADD.FTZ R0, -R17, -RZ ;  /* 0x800000ff11000221 */ /* 0x000fc80000010100 */
[----:B------:R-:W-:Y:S01]  /*61c0*/  @P0 FFMA R18, R17, R0, R2 ;  /* 0x0000000011120223 */ /* 0x000fe20000000002 */
[----:B------:R-:W-:-:S03]  /*61d0*/  @!P0 MOV R0, R15 ;  /* 0x0000000f00008202 */ /* 0x000fc60000000f00 */
[----:B------:R-:W-:-:S04]  /*61e0*/  @P0 FFMA R11, R18, R11, R17 ;  /* 0x0000000b120b0223 */ /* 0x000fc80000000011 */
[----:B------:R-:W-:-:S07]  /*61f0*/  @P0 FMUL.FTZ R0, R11, 2.3283064365386962891e-10 ;  /* 0x2f8000000b000820 */ /* 0x000fce0000410000 */
.L_x_301:
[----:B------:R-:W-:-:S04]  /*6200*/  HFMA2 R17, -RZ, RZ, 0, 0 ;  /* 0x00000000ff117431 */ /* 0x000fc800000001ff */
[----:B------:R-:W-:Y:S05]  /*6210*/  RET.REL.NODEC R16 `(_Z16attention_kernelPfPKfS1_S1_iiii) ;  /* 0xffffff9c10787950 */ /* 0x000fea0003c3ffff */
        .weak           $__internal_3_$__cuda_sm3x_div_rn_noftz_f32_slowpath
        .type           $__internal_3_$__cuda_sm3x_div_rn_noftz_f32_slowpath,@function
        .size           $__internal_3_$__cuda_sm3x_div_rn_noftz_f32_slowpath,(.L_x_323 - $__internal_3_$__cuda_sm3x_div_rn_noftz_f32_slowpath)
$__internal_3_$__cuda_sm3x_div_rn_noftz_f32_slowpath:
[----:B------:R-:W-:Y:S01]  /*6220*/  SHF.R.U32.HI R11, RZ, 0x17, R5 ;  /* 0x00000017ff0b7819 */ /* 0x000fe20000011605 */
[----:B------:R-:W-:Y:S01]  /*6230*/  BSSY.RECONVERGENT B1, `(.L_x_302) ;  /* 0x0000065000017945 */ /* 0x000fe20003800200 */
[----:B------:R-:W-:Y:S02]  /*6240*/  SHF.R.U32.HI R18, RZ, 0x17, R0 ;  /* 0x00000017ff127819 */ /* 0x000fe40000011600 */
[----:B------:R-:W-:Y:S02]  /*6250*/  LOP3.LUT R11, R11, 0xff, RZ, 0xc0, !PT ;  /* 0x000000ff0b0b7812 */ /* 0x000fe400078ec0ff */
[----:B------:R-:W-:Y:S02]  /*6260*/  LOP3.LUT R18, R18, 0xff, RZ, 0xc0, !PT ;  /* 0x000000ff12127812 */ /* 0x000fe400078ec0ff */
[----:B------:R-:W-:Y:S02]  /*6270*/  IADD3 R16, PT, PT, R11, -0x1, RZ ;  /* 0xffffffff0b107810 */ /* 0x000fe40007ffe0ff */
[----:B------:R-:W-:-:S02]  /*6280*/  IADD3 R17, PT, PT, R18, -0x1, RZ ;  /* 0xffffffff12117810 */ /* 0x000fc40007ffe0ff */
[----:B------:R-:W-:-:S04]  /*6290*/  ISETP.GT.U32.AND P0, PT, R16, 0xfd, PT ;  /* 0x000000fd1000780c */ /* 0x000fc80003f04070 */
[----:B------:R-:W-:Y:S02]  /*62a0*/  ISETP.GT.U32.OR P0, PT, R17, 0xfd, P0 ;  /* 0x000000fd1100780c */ /* 0x000fe40000704470 */
[----:B------:R-:W-:-:S11]  /*62b0*/  MOV R17, R5 ;  /* 0x0000000500117202 */ /* 0x000fd60000000f00 */
        /* <DEDUP_REMOVED lines=18> */
[----:B------:R-:W-:-:S04]  /*63e0*/  IADD3 R16, PT, PT, R18, -0x1, RZ ;  /* 0xffffffff12107810 */ /* 0x000fc80007ffe0ff */
[----:B------:R-:W-:Y:S02]  /*63f0*/  ISETP.GE.AND P0, PT, R16, RZ, PT ;  /* 0x000000ff1000720c */ /* 0x000fe40003f06270 */
[----:B------:R-:W-:-:S04]  /*6400*/  IADD3 R16, PT, PT, R11, -0x1, RZ ;  /* 0xffffffff0b107810 */ /* 0x000fc80007ffe0ff */
[----:B------:R-:W-:-:S07]  /*6410*/  ISETP.GE.AND P1, PT, R16, RZ, PT ;  /* 0x000000ff1000720c */ /* 0x000fce0003f26270 */
[----:B------:R-:W-:Y:S01]  /*6420*/  @P0 MOV R16, RZ ;  /* 0x000000ff00100202 */ /* 0x000fe20000000f00 */
[----:B------:R-:W-:Y:S01]  /*6430*/  @!P0 FFMA R0, R0, 1.84467440737095516160e+19, RZ ;  /* 0x5f80000000008823 */ /* 0x000fe200000000ff */
[----:B------:R-:W-:-:S04]  /*6440*/  @!P0 MOV R16, 0xffffffc0 ;  /* 0xffffffc000108802 */ /* 0x000fc80000000f00 */
[----:B------:R-:W-:Y:S01]  /*6450*/  @!P1 FFMA R17, R5, 1.84467440737095516160e+19, RZ ;  /* 0x5f80000005119823 */ /* 0x000fe200000000ff */
[----:B------:R-:W-:-:S07]  /*6460*/  @!P1 IADD3 R16, PT, PT, R16, 0x40, RZ ;  /* 0x0000004010109810 */ /* 0x000fce0007ffe0ff */
.L_x_303:
[----:B------:R-:W-:Y:S01]  /*6470*/  LEA R20, R11, 0xc0800000, 0x17 ;  /* 0xc08000000b147811 */ /* 0x000fe200078eb8ff */
[----:B------:R-:W-:Y:S01]  /*6480*/  BSSY.RECONVERGENT B2, `(.L_x_308) ;  /* 0x0000036000027945 */ /* 0x000fe20003800200 */
[----:B------:R-:W-:Y:S02]  /*6490*/  IADD3 R18, PT, PT, R18, -0x7f, RZ ;  /* 0xffffff8112127810 */ /* 0x000fe40007ffe0ff */
[----:B------:R-:W-:-:S03]  /*64a0*/  IADD3 R23, PT, PT, -R20, R17, RZ ;  /* 0x0000001114177210 */ /* 0x000fc60007ffe1ff */
[----:B------:R-:W-:Y:S01]  /*64b0*/  IMAD R0, R18, -0x800000, R0 ;  /* 0xff80000012007824 */ /* 0x000fe200078e0200 */
[----:B------:R-:W0:Y:S01]  /*64c0*/  MUFU.RCP R20, R23 ;  /* 0x0000001700147308 */ /* 0x000e220000001000 */
[----:B------:R-:W-:-:S04]  /*64d0*/  FADD.FTZ R17, -R23, -RZ ;  /* 0x800000ff17117221 */ /* 0x000fc80000010100 */
[----:B0-----:R-:W-:-:S04]  /*64e0*/  FFMA R19, R20, R17, 1 ;  /* 0x3f80000014137423 */ /* 0x001fc80000000011 */
[----:B------:R-:W-:-:S04]  /*64f0*/  FFMA R19, R20, R19, R20 ;  /* 0x0000001314137223 */ /* 0x000fc80000000014 */
[----:B------:R-:W-:-:S04]  /*6500*/  FFMA R20, R0, R19, RZ ;  /* 0x0000001300147223 */ /* 0x000fc800000000ff */
[----:B------:R-:W-:-:S04]  /*6510*/  FFMA R21, R17, R20, R0 ;  /* 0x0000001411157223 */ /* 0x000fc80000000000 */
[----:B------:R-:W-:Y:S01]  /*6520*/  FFMA R20, R19, R21, R20 ;  /* 0x0000001513147223 */ /* 0x000fe20000000014 */
[----:B------:R-:W-:-:S03]  /*6530*/  IADD3 R21, PT, PT, R18, 0x7f, -R11 ;  /* 0x0000007f12157810 */ /* 0x000fc60007ffe80b */
[----:B------:R-:W-:Y:S01]  /*6540*/  FFMA R17, R17, R20, R0 ;  /* 0x0000001411117223 */ /* 0x000fe20000000000 */
[----:B------:R-:W-:-:S03]  /*6550*/  IADD3 R21, PT, PT, R21, R16, RZ ;  /* 0x0000001015157210 */ /* 0x000fc60007ffe0ff */
        /* <DEDUP_REMOVED lines=14> */
[CCC-:B------:R-:W-:Y:S01]  /*6640*/  FFMA.RZ R16, R19.reuse, R17.reuse, R20.reuse ;  /* 0x0000001113107223 */ /* 0x1c0fe2000000c014 */
[CCC-:B------:R-:W-:Y:S01]  /*6650*/  FFMA.RP R18, R19.reuse, R17.reuse, R20.reuse ;  /* 0x0000001113127223 */ /* 0x1c0fe20000008014 */
[----:B------:R-:W-:Y:S01]  /*6660*/  FFMA.RM R19, R19, R17, R20 ;  /* 0x0000001113137223 */ /* 0x000fe20000004014 */
[C---:B------:R-:W-:Y:S02]  /*6670*/  IADD3 R17, PT, PT, R11.reuse, 0x20, RZ ;  /* 0x000000200b117810 */ /* 0x040fe40007ffe0ff */
[----:B------:R-:W-:Y:S02]  /*6680*/  LOP3.LUT R16, R16, 0x7fffff, RZ, 0xc0, !PT ;  /* 0x007fffff10107812 */ /* 0x000fe400078ec0ff */
[C---:B------:R-:W-:Y:S02]  /*6690*/  ISETP.NE.AND P2, PT, R11.reuse, RZ, PT ;  /* 0x000000ff0b00720c */ /* 0x040fe40003f45270 */
[----:B------:R-:W-:Y:S02]  /*66a0*/  LOP3.LUT R16, R16, 0x800000, RZ, 0xfc, !PT ;  /* 0x0080000010107812 */ /* 0x000fe400078efcff */
[----:B------:R-:W-:-:S02]  /*66b0*/  ISETP.NE.AND P1, PT, R11, RZ, PT ;  /* 0x000000ff0b00720c */ /* 0x000fc40003f25270 */
[----:B------:R-:W-:Y:S02]  /*66c0*/  IADD3 R11, PT, PT, -R11, RZ, RZ ;  /* 0x000000ff0b0b7210 */ /* 0x000fe40007ffe1ff */
[----:B------:R-:W-:Y:S02]  /*66d0*/  SHF.L.U32 R17, R16, R17, RZ ;  /* 0x0000001110117219 */ /* 0x000fe400000006ff */
[----:B------:R-:W-:Y:S02]  /*66e0*/  FSETP.NEU.FTZ.AND P0, PT, R18, R19, PT ;  /* 0x000000131200720b */ /* 0x000fe40003f1d000 */
[----:B------:R-:W-:Y:S02]  /*66f0*/  SEL R11, R11, RZ, P2 ;  /* 0x000000ff0b0b7207 */ /* 0x000fe40001000000 */
[----:B------:R-:W-:Y:S02]  /*6700*/  ISETP.NE.AND P1, PT, R17, RZ, P1 ;  /* 0x000000ff1100720c */ /* 0x000fe40000f25270 */
[----:B------:R-:W-:-:S02]  /*6710*/  SHF.R.U32.HI R18, RZ, R11, R16 ;  /* 0x0000000bff127219 */ /* 0x000fc40000011610 */
[----:B------:R-:W-:Y:S02]  /*6720*/  PLOP3.LUT P0, PT, P0, P1, PT, 0xf8, 0x8f ;  /* 0x00000000008f781c */ /* 0x000fe40000703f70 */
[----:B------:R-:W-:Y:S02]  /*6730*/  SHF.R.U32.HI R16, RZ, 0x1, R18 ;  /* 0x00000001ff107819 */ /* 0x000fe40000011612 */
[----:B------:R-:W-:-:S04]  /*6740*/  SEL R11, RZ, 0x1, !P0 ;  /* 0x00000001ff0b7807 */ /* 0x000fc80004000000 */
[----:B------:R-:W-:-:S04]  /*6750*/  LOP3.LUT R11, R11, 0x1, R16, 0xf8, !PT ;  /* 0x000000010b0b7812 */ /* 0x000fc800078ef810 */
[----:B------:R-:W-:-:S04]  /*6760*/  LOP3.LUT R11, R11, R18, RZ, 0xc0, !PT ;  /* 0x000000120b0b7212 */ /* 0x000fc800078ec0ff */
[----:B------:R-:W-:-:S04]  /*6770*/  IADD3 R11, PT, PT, R16, R11, RZ ;  /* 0x0000000b100b7210 */ /* 0x000fc80007ffe0ff */
[----:B------:R-:W-:Y:S01]  /*6780*/  LOP3.LUT R0, R11, R0, RZ, 0xfc, !PT ;  /* 0x000000000b007212 */ /* 0x000fe200078efcff */
[----:B------:R-:W-:Y:S06]  /*6790*/  BRA `(.L_x_311) ;  /* 0x0000000000107947 */ /* 0x000fec0003800000 */
.L_x_310:
[----:B------:R-:W-:-:S04]  /*67a0*/  LOP3.LUT R0, R0, 0x80000000, RZ, 0xc0, !PT ;  /* 0x8000000000007812 */ /* 0x000fc800078ec0ff */
[----:B------:R-:W-:Y:S01]  /*67b0*/  LOP3.LUT R0, R0, 0x7f800000, RZ, 0xfc, !PT ;  /* 0x7f80000000007812 */ /* 0x000fe200078efcff */
[----:B------:R-:W-:Y:S06]  /*67c0*/  BRA `(.L_x_311) ;  /* 0x0000000000047947 */ /* 0x000fec0003800000 */
.L_x_309:
[----:B------:R-:W-:-:S07]  /*67d0*/  LEA R0, R21, R0, 0x17 ;  /* 0x0000000015007211 */ /* 0x000fce00078eb8ff */
.L_x_311:
[----:B------:R-:W-:Y:S05]  /*67e0*/  BSYNC.RECONVERGENT B2 ;  /* 0x0000000000027941 */ /* 0x000fea0003800200 */
.L_x_308:
[----:B------:R-:W-:Y:S05]  /*67f0*/  BRA `(.L_x_312) ;  /* 0x0000000000207947 */ /* 0x000fea0003800000 */
.L_x_307:
[----:B------:R-:W-:-:S04]  /*6800*/  LOP3.LUT R0, R17, 0x80000000, R0, 0x48, !PT ;  /* 0x8000000011007812 */ /* 0x000fc800078e4800 */
[----:B------:R-:W-:Y:S01]  /*6810*/  LOP3.LUT R0, R0, 0x7f800000, RZ, 0xfc, !PT ;  /* 0x7f80000000007812 */ /* 0x000fe200078efcff */
[----:B------:R-:W-:Y:S06]  /*6820*/  BRA `(.L_x_312) ;  /* 0x0000000000147947 */ /* 0x000fec0003800000 */
.L_x_306:
[----:B------:R-:W-:Y:S01]  /*6830*/  LOP3.LUT R0, R17, 0x80000000, R0, 0x48, !PT ;  /* 0x8000000011007812 */ /* 0x000fe200078e4800 */
[----:B------:R-:W-:Y:S06]  /*6840*/  BRA `(.L_x_312) ;  /* 0x00000000000c7947 */ /* 0x000fec0003800000 */
.L_x_305:
[----:B------:R-:W0:Y:S01]  /*6850*/  MUFU.RSQ R0, -QNAN ;  /* 0xffc0000000007908 */ /* 0x000e220000001400 */
[----:B------:R-:W-:Y:S05]  /*6860*/  BRA `(.L_x_312) ;  /* 0x0000000000047947 */ /* 0x000fea0003800000 */
.L_x_304:
[----:B------:R-:W-:-:S07]  /*6870*/  FADD.FTZ R0, R0, R5 ;  /* 0x0000000500007221 */ /* 0x000fce0000010000 */
.L_x_312:
[----:B------:R-:W-:Y:S05]  /*6880*/  BSYNC.RECONVERGENT B1 ;  /* 0x0000000000017941 */ /* 0x000fea0003800200 */
.L_x_302:
[----:B------:R-:W-:Y:S01]  /*6890*/  HFMA2 R17, -RZ, RZ, 0, 0 ;  /* 0x00000000ff117431 */ /* 0x000fe200000001ff */
[----:B------:R-:W-:-:S04]  /*68a0*/  MOV R16, R2 ;  /* 0x0000000200107202 */ /* 0x000fc80000000f00 */
[----:B0-----:R-:W-:Y:S05]  /*68b0*/  RET.REL.NODEC R16 `(_Z16attention_kernelPfPKfS1_S1_iiii) ;  /* 0xffffff9410d07950 */ /* 0x001fea0003c3ffff */
.L_x_313:
        /* <DEDUP_REMOVED lines=12> */
.L_x_323:


//--------------------- .text._Z20qkv_transform_kernelPfS_S_PKfS1_S1_S1_iiiii --------------------------
	.section	.text._Z20qkv_transform_kernelPfS_S_PKfS1_S1_S1_iiiii,"ax",@progbits
	.align	128
        .global         _Z20qkv_transform_kernelPfS_S_PKfS1_S1_S1_iiiii
        .type           _Z20qkv_transform_kernelPfS_S_PKfS1_S1_S1_iiiii,@function
        .size           _Z20qkv_transform_kernelPfS_S_PKfS1_S1_S1_iiiii,(.L_x_327 - _Z20qkv_transform_kernelPfS_S_PKfS1_S1_S1_iiiii)
        .other          _Z20qkv_transform_kernelPfS_S_PKfS1_S1_S1_iiiii,@"STO_CUDA_ENTRY STV_DEFAULT"
_Z20qkv_transform_kernelPfS_S_PKfS1_S1_S1_iiiii:
.text._Z20qkv_transform_kernelPfS_S_PKfS1_S1_S1_iiiii:
[----:B------:R-:W-:Y:S01]  /*0000*/  LDC R1, c[0x0][0x37c] ;  /* 0x0000df00ff017b82 */ /* 0x000fe20000000800 */
[----:B------:R-:W0:Y:S07]  /*0010*/  S2R R4, SR_TID.X ;  /* 0x0000000000047919 */ /* 0x000e2e0000002100 */
[----:B------:R-:W1:Y:S08]  /*0020*/  LDC.64 R2, c[0x0][0x3b8] ;  /* 0x0000ee00ff027b82 */ /* 0x000e700000000a00 */
[----:B------:R-:W2:Y:S08]  /*0030*/  LDC R10, c[0x0][0x3c4] ;  /* 0x0000f100ff0a7b82 */ /* 0x000eb00000000800 */
[----:B------:R-:W0:Y:S08]  /*0040*/  S2UR UR4, SR_CTAID.X ;  /* 0x00000000000479c3 */ /* 0x000e300000002500 */
[----:B------:R-:W0:Y:S01]  /*0050*/  LDC R11, c[0x0][0x360] ;  /* 0x0000d800ff0b7b82 */ /* 0x000e220000000800 */
[----:B-1----:R-:W-:-:S07]  /*0060*/  IMAD R5, R3, R2, RZ ;  /* 0x0000000203057224 */ /* 0x002fce00078e02ff */
[----:B------:R-:W1:Y:S01]  /*0070*/  LDC R0, c[0x0][0x3c8] ;  /* 0x0000f200ff007b82 */ /* 0x000e620000000800 */
[----:B--2---:R-:W-:Y:S02]  /*0080*/  IMAD R5, R5, R10, RZ ;  /* 0x0000000a05057224 */ /* 0x004fe400078e02ff */
[----:B0-----:R-:W-:Y:S02]  /*0090*/  IMAD R11, R11, UR4, R4 ;  /* 0x000000040b0b7c24 */ /* 0x001fe4000f8e0204 */
[----:B-1----:R-:W-:-:S05]  /*00a0*/  IMAD R2, R5, R0, RZ ;  /* 0x0000000005027224 */ /* 0x002fca00078e02ff */
[----:B------:R-:W-:-:S13]  /*00b0*/  ISETP.GE.AND P0, PT, R11, R2, PT ;  /* 0x000000020b00720c */ /* 0x000fda0003f06270 */
[----:B------:R-:W-:Y:S05]  /*00c0*/  @P0 EXIT ;  /* 0x000000000000094d */ /* 0x000fea0003800000 */
[-C--:B------:R-:W-:Y:S01]  /*00d0*/  IMAD R6, R3, R0.reuse, RZ ;  /* 0x0000000003067224 */ /* 0x080fe200078e02ff */
[----:B------:R-:W-:Y:S01]  /*00e0*/  IABS R8, R0 ;  /* 0x0000000000087213 */ /* 0x000fe20000000000 */
[----:B------:R-:W0:Y:S01]  /*00f0*/  LDCU UR5, c[0x0][0x3c0] ;  /* 0x00007800ff0577ac */ /* 0x000e220008000800 */
[----:B------:R-:W-:Y:S02]  /*0100*/  IABS R13, R10 ;  /* 0x0000000a000d7213 */ /* 0x000fe40000000000 */
[----:B------:R-:W-:Y:S01]  /*0110*/  IABS R7, R6 ;  /* 0x0000000600077213 */ /* 0x000fe20000000000 */
[----:B------:R-:W1:Y:S01]  /*0120*/  I2F.RP R9, R8 ;  /* 0x0000000800097306 */ /* 0x000e620000209400 */
[----:B------:R-:W-:Y:S01]  /*0130*/  IABS R12, R3 ;  /* 0x00000003000c7213 */ /* 0x000fe20000000000 */
[----:B------:R-:W2:Y:S01]  /*0140*/  LDCU.64 UR14, c[0x0][0x358] ;  /* 0x00006b00ff0e77ac */ /* 0x000ea20008000a00 */
[----:B------:R-:W-:-:S05]  /*0150*/  MOV R26, RZ ;  /* 0x000000ff001a7202 */ /* 0x000fca0000000f00 */
[----:B------:R-:W3:Y:S01]  /*0160*/  I2F.RP R2, R7 ;  /* 0x0000000700027306 */ /* 0x000ee20000209400 */
[----:B0-----:R-:W-:-:S07]  /*0170*/  UISETP.GE.AND UP0, UPT, UR5, 0x1, UPT ;  /* 0x000000010500788c */ /* 0x001fce000bf06270 */
[----:B-1----:R-:W0:Y:S08]  /*0180*/  MUFU.RCP R9, R9 ;  /* 0x0000000900097308 */ /* 0x002e300000001000 */
[----:B---3--:R-:W1:Y:S08]  /*0190*/  MUFU.RCP R2, R2 ;  /* 0x0000000200027308 */ /* 0x008e700000001000 */
[----:B------:R-:W-:Y:S01]  /*01a0*/  I2F.RP R17, R13 ;  /* 0x0000000d00117306 */ /* 0x000fe20000209400 */
[----:B0-----:R-:W-:-:S07]  /*01b0*/  IADD3 R4, PT, PT, R9, 0xffffffe, RZ ;  /* 0x0ffffffe09047810 */ /* 0x001fce0007ffe0ff */
[----:B------:R0:W3:Y:S01]  /*01c0*/  F2I.FTZ.U32.TRUNC.NTZ R5, R4 ;  /* 0x0000000400057305 */ /* 0x0000e2000021f000 */
[----:B-1----:R-:W-:Y:S01]  /*01d0*/  IADD3 R14, PT, PT, R2, 0xffffffe, RZ ;  /* 0x0ffffffe020e7810 */ /* 0x002fe20007ffe0ff */
[----:B------:R-:W-:-:S06]  /*01e0*/  IMAD R2, R6, R10, RZ ;  /* 0x0000000a06027224 */ /* 0x000fcc00078e02ff */
[----:B------:R1:W4:Y:S01]  /*01f0*/  F2I.FTZ.U32.TRUNC.NTZ R15, R14 ;  /* 0x0000000e000f7305 */ /* 0x000322000021f000 */
[----:B0-----:R-:W-:-:S04]  /*0200*/  IABS R4, R6 ;  /* 0x0000000600047213 */ /* 0x001fc80000000000 */
[----:B------:R-:W-:Y:S01]  /*0210*/  IADD3 R20, PT, PT, RZ, -R4, RZ ;  /* 0x80000004ff147210 */ /* 0x000fe20007ffe0ff */
[----:B------:R-:W-:Y:S01]  /*0220*/  HFMA2 R4, -RZ, RZ, 0, 0 ;  /* 0x00000000ff047431 */ /* 0x000fe200000001ff */
[----:B---3--:R-:W-:Y:S01]  /*0230*/  IADD3 R18, PT, PT, RZ, -R5, RZ ;  /* 0x80000005ff127210 */ /* 0x008fe20007ffe0ff */
[----:B------:R-:W0:Y:S01]  /*0240*/  I2F.RP R9, R12 ;  /* 0x0000000c00097306 */ /* 0x000e220000209400 */
[----:B-1----:R-:W-:Y:S01]  /*0250*/  HFMA2 R14, -RZ, RZ, 0, 0 ;  /* 0x00000000ff0e7431 */ /* 0x002fe200000001ff */
[----:B----4-:R-:W-:-:S06]  /*0260*/  IADD3 R16, PT, PT, RZ, -R15, RZ ;  /* 0x8000000fff107210 */ /* 0x010fcc0007ffe0ff */
[----:B------:R-:W1:Y:S01]  /*0270*/  MUFU.RCP R17, R17 ;  /* 0x0000001100117308 */ /* 0x000e620000001000 */
[----:B------:R-:W-:-:S04]  /*0280*/  IMAD R19, R16, R7, RZ ;  /* 0x0000000710137224 */ /* 0x000fc800078e02ff */
[----:B------:R-:W-:Y:S01]  /*0290*/  IMAD.HI.U32 R16, R15, R19, R14 ;  /* 0x000000130f107227 */ /* 0x000fe200078e000e */
[----:B------:R-:W-:Y:S02]  /*02a0*/  MOV R19, R18 ;  /* 0x0000001200137202 */ /* 0x000fe40000000f00 */
[----:B0-----:R-:W0:Y:S01]  /*02b0*/  MUFU.RCP R9, R9 ;  /* 0x0000000900097308 */ /* 0x001e220000001000 */
[----:B------:R-:W-:Y:S02]  /*02c0*/  IABS R15, R11 ;  /* 0x0000000b000f7213 */ /* 0x000fe40000000000 */
[----:B------:R-:W-:Y:S01]  /*02d0*/  IABS R14, R2 ;  /* 0x00000002000e7213 */ /* 0x000fe20000000000 */
[----:B------:R-:W-:Y:S01]  /*02e0*/  IMAD R19, R19, R8, RZ ;  /* 0x0000000813137224 */ /* 0x000fe200078e02ff */
[----:B-1----:R-:W-:-:S03]  /*02f0*/  IADD3 R17, PT, PT, R17, 0xffffffe, RZ ;  /* 0x0ffffffe11117810 */ /* 0x002fc60007ffe0ff */
[----:B------:R-:W-:Y:S01]  /*0300*/  IMAD.HI.U32 R18, R5, R19, R4 ;  /* 0x0000001305127227 */ /* 0x000fe200078e0004 */
[----:B------:R-:W-:Y:S01]  /*0310*/  MOV R5, R20 ;  /* 0x0000001400057202 */ /* 0x000fe20000000f00 */
[----:B------:R-:W1:Y:S02]  /*0320*/  I2F.RP R21, R14 ;  /* 0x0000000e00157306 */ /* 0x000e640000209400 */
[----:B------:R-:W-:-:S04]  /*0330*/  IMAD.HI.U32 R4, R16, R15, RZ ;  /* 0x0000000f10047227 */ /* 0x000fc800078e00ff */
[----:B------:R-:W-:Y:S01]  /*0340*/  IMAD.HI.U32 R16, R18, R15, RZ ;  /* 0x0000000f12107227 */ /* 0x000fe200078e00ff */
[----:B0-----:R-:W-:Y:S02]  /*0350*/  IADD3 R20, PT, PT, R9, 0xffffffe, RZ ;  /* 0x0ffffffe09147810 */ /* 0x001fe40007ffe0ff */
[----:B------:R-:W-:Y:S01]  /*0360*/  LOP3.LUT R9, R11, R6, RZ, 0x3c, !PT ;  /* 0x000000060b097212 */ /* 0x000fe200078e3cff */
[--C-:B------:R-:W-:Y:S01]  /*0370*/  IMAD R18, R4, R5, R15.reuse ;  /* 0x0000000504127224 */ /* 0x100fe200078e020f */
[----:B------:R-:W-:Y:S01]  /*0380*/  IADD3 R19, PT, PT, -R16, RZ, RZ ;  /* 0x000000ff10137210 */ /* 0x000fe20007ffe1ff */
[----:B------:R-:W-:Y:S01]  /*0390*/  F2I.FTZ.U32.TRUNC.NTZ R5, R17 ;  /* 0x0000001100057305 */ /* 0x000fe2000021f000 */
[----:B------:R-:W-:Y:S02]  /*03a0*/  ISETP.GE.AND P3, PT, R9, RZ, PT ;  /* 0x000000ff0900720c */ /* 0x000fe40003f66270 */
[----:B------:R-:W-:Y:S01]  /*03b0*/  ISETP.GT.U32.AND P1, PT, R7, R18, PT ;  /* 0x000000120700720c */ /* 0x000fe20003f24070 */
[----:B------:R-:W-:-:S04]  /*03c0*/  IMAD R19, R8, R19, R15 ;  /* 0x0000001308137224 */ /* 0x000fc800078e020f */
[----:B-1----:R-:W0:Y:S01]  /*03d0*/  MUFU.RCP R21, R21 ;  /* 0x0000001500157308 */ /* 0x002e220000001000 */
[----:B------:R-:W-:-:S07]  /*03e0*/  ISETP.GT.U32.AND P4, PT, R8, R19, PT ;  /* 0x000000130800720c */ /* 0x000fce0003f84070 */
[-C--:B------:R-:W-:Y:S02]  /*03f0*/  @!P1 IADD3 R18, PT, PT, R18, -R7.reuse, RZ ;  /* 0x8000000712129210 */ /* 0x080fe40007ffe0ff */
[----:B------:R-:W-:Y:S02]  /*0400*/  @!P1 IADD3 R4, PT, PT, R4, 0x1, RZ ;  /* 0x0000000104049810 */ /* 0x000fe40007ffe0ff */
[----:B------:R-:W-:Y:S02]  /*0410*/  ISETP.GE.U32.AND P5, PT, R18, R7, PT ;  /* 0x000000071200720c */ /* 0x000fe40003fa6070 */
[----:B------:R-:W1:Y:S01]  /*0420*/  F2I.FTZ.U32.TRUNC.NTZ R7, R20 ;  /* 0x0000001400077305 */ /* 0x000e62000021f000 */
[----:B------:R-:W-:Y:S02]  /*0430*/  @!P4 IADD3 R19, PT, PT, R19, -R8, RZ ;  /* 0x800000081313c210 */ /* 0x000fe40007ffe0ff */
[----:B------:R-:W-:Y:S02]  /*0440*/  ISETP.NE.AND P1, PT, R6, RZ, PT ;  /* 0x000000ff0600720c */ /* 0x000fe40003f25270 */
[----:B0-----:R-:W-:-:S02]  /*0450*/  IADD3 R21, PT, PT, R21, 0xffffffe, RZ ;  /* 0x0ffffffe15157810 */ /* 0x001fc40007ffe0ff */
[----:B------:R-:W-:Y:S02]  /*0460*/  LOP3.LUT R18, R11, R0, RZ, 0x3c, !PT ;  /* 0x000000000b127212 */ /* 0x000fe400078e3cff */
[----:B------:R-:W-:Y:S01]  /*0470*/  ISETP.GE.U32.AND P2, PT, R19, R8, PT ;  /* 0x000000081300720c */ /* 0x000fe20003f46070 */
[----:B------:R1:W0:Y:S01]  /*0480*/  F2I.FTZ.U32.TRUNC.NTZ R9, R21 ;  /* 0x0000001500097305 */ /* 0x000222000021f000 */
[----:B------:R-:W-:Y:S02]  /*0490*/  @P5 IADD3 R4, PT, PT, R4, 0x1, RZ ;  /* 0x0000000104045810 */ /* 0x000fe40007ffe0ff */
[----:B------:R-:W-:Y:S02]  /*04a0*/  ISETP.GE.AND P0, PT, R18, RZ, PT ;  /* 0x000000ff1200720c */ /* 0x000fe40003f06270 */
[----:B------:R-:W-:Y:S01]  /*04b0*/  MOV R17, R4 ;  /* 0x0000000400117202 */ /* 0x000fe20000000f00 */
[----:B------:R-:W-:Y:S01]  /*04c0*/  IMAD.MOV.U32 R4, RZ, RZ, RZ ;  /* 0x000000ffff047224 */ /* 0x000fe200078e00ff */
[----:B------:R-:W-:-:S02]  /*04d0*/  ISETP.NE.AND P5, PT, R0, RZ, PT ;  /* 0x000000ff0000720c */ /* 0x000fc40003fa5270 */
[----:B------:R-:W-:Y:S02]  /*04e0*/  IADD3 R8, PT, PT, RZ, -R5, RZ ;  /* 0x80000005ff087210 */ /* 0x000fe40007ffe0ff */
[----:B------:R-:W-:Y:S02]  /*04f0*/  @!P3 IADD3 R17, PT, PT, -R17, RZ, RZ ;  /* 0x000000ff1111b210 */ /* 0x000fe40007ffe1ff */
[----:B------:R-:W-:Y:S01]  /*0500*/  @!P4 IADD3 R16, PT, PT, R16, 0x1, RZ ;  /* 0x000000011010c810 */ /* 0x000fe20007ffe0ff */
[----:B------:R-:W-:Y:S01]  /*0510*/  IMAD R19, R8, R13, RZ ;  /* 0x0000000d08137224 */ /* 0x000fe200078e02ff */
[----:B------:R-:W-:Y:S01]  /*0520*/  @!P1 LOP3.LUT R17, RZ, R6, RZ, 0x33, !PT ;  /* 0x00000006ff119212 */ /* 0x000fe200078e33ff */
[----:B------:R-:W-:Y:S01]  /*0530*/  HFMA2 R6, -RZ, RZ, 0, 0 ;  /* 0x00000000ff067431 */ /* 0x000fe200000001ff */
[----:B-1----:R-:W-:Y:S01]  /*0540*/  IADD3 R21, PT, PT, RZ, -R7, RZ ;  /* 0x80000007ff157210 */ /* 0x002fe20007ffe0ff */
[----:B------:R-:W-:Y:S01]  /*0550*/  IMAD.HI.U32 R4, R5, R19, R4 ;  /* 0x0000001305047227 */ /* 0x000fe200078e0004 */
[----:B------:R-:W-:-:S02]  /*0560*/  @P2 IADD3 R16, PT, PT, R16, 0x1, RZ ;  /* 0x0000000110102810 */ /* 0x000fc40007ffe0ff */
[----:B0-----:R-:W-:Y:S01]  /*0570*/  IADD3 R19, PT, PT, RZ, -R9, RZ ;  /* 0x80000009ff137210 */ /* 0x001fe20007ffe0ff */
[----:B------:R-:W-:Y:S01]  /*0580*/  IMAD R5, R21, R12, RZ ;  /* 0x0000000c15057224 */ /* 0x000fe200078e02ff */
[----:B------:R-:W-:Y:S02]  /*0590*/  @!P0 IADD3 R16, PT, PT, -R16, RZ, RZ ;  /* 0x000000ff10108210 */ /* 0x000fe40007ffe1ff */
[----:B------:R-:W-:Y:S01]  /*05a0*/  @!P5 LOP3.LUT R16, RZ, R0, RZ, 0x33, !PT ;  /* 0x00000000ff10d212 */ /* 0x000fe200078e33ff */
[----:B------:R-:W-:Y:S01]  /*05b0*/  IMAD.HI.U32 R6, R7, R5, R6 ;  /* 0x0000000507067227 */ /* 0x000fe200078e0006 */
[----:B------:R-:W-:Y:S02]  /*05c0*/  MOV R8, RZ ;  /* 0x000000ff00087202 */ /* 0x000fe40000000f00 */
[----:B------:R-:W-:Y:S01]  /*05d0*/  IABS R18, R16 ;  /* 0x0000001000127213 */ /* 0x000fe20000000000 */
[----:B------:R-:W-:Y:S01]  /*05e0*/  IMAD R7, R19, R14, RZ ;  /* 0x0000000e13077224 */ /* 0x000fe200078e02ff */
[----:B------:R-:W-:-:S02]  /*05f0*/  IABS R5, R17 ;  /* 0x0000001100057213 */ /* 0x000fc40000000000 */
[----:B------:R-:W-:Y:S01]  /*0600*/  IABS R20, R2 ;  /* 0x0000000200147213 */ /* 0x000fe20000000000 */
[----:B------:R-:W-:Y:S01]  /*0610*/  IMAD.HI.U32 R8, R9, R7, R8 ;  /* 0x0000000709087227 */ /* 0x000fe200078e0008 */
[----:B------:R-:W-:Y:S02]  /*0620*/  MOV R9, R18 ;  /* 0x0000001200097202 */ /* 0x000fe40000000f00 */
[----:B------:R-:W-:Y:S01]  /*0630*/  IADD3 R20, PT, PT, RZ, -R20, RZ ;  /* 0x80000014ff147210 */ /* 0x000fe20007ffe0ff */
[----:B------:R-:W-:-:S03]  /*0640*/  IMAD.HI.U32 R4, R4, R5, RZ ;  /* 0x0000000504047227 */ /* 0x000fc600078e00ff */
[----:B------:R-:W-:Y:S01]  /*0650*/  MOV R18, R20 ;  /* 0x0000001400127202 */ /* 0x000fe20000000f00 */
[----:B------:R-:W-:Y:S01]  /*0660*/  IMAD.HI.U32 R6, R6, R9, RZ ;  /* 0x0000000906067227 */ /* 0x000fe200078e00ff */
[----:B------:R-:W-:-:S03]  /*0670*/  IADD3 R4, PT, PT, -R4, RZ, RZ ;  /* 0x000000ff04047210 */ /* 0x000fc60007ffe1ff */
[----:B------:R-:W-:Y:S01]  /*0680*/  IMAD.HI.U32 R7, R8, R15, RZ ;  /* 0x0000000f08077227 */ /* 0x000fe200078e00ff */
[----:B------:R-:W-:-:S03]  /*0690*/  IADD3 R6, PT, PT, -R6, RZ, RZ ;  /* 0x000000ff06067210 */ /* 0x000fc60007ffe1ff */
[----:B------:R-:W-:Y:S02]  /*06a0*/  IMAD R15, R7, R18, R15 ;  /* 0x00000012070f7224 */ /* 0x000fe400078e020f */
[----:B------:R-:W-:Y:S02]  /*06b0*/  HFMA2 R18, -RZ, RZ, 0, 0 ;  /* 0x00000000ff127431 */ /* 0x000fe400000001ff */
[C---:B------:R-:W-:Y:S02]  /*06c0*/  IMAD R4, R13.reuse, R4, R5 ;  /* 0x000000040d047224 */ /* 0x040fe400078e0205 */
[----:B------:R-:W-:Y:S01]  /*06d0*/  IMAD R5, R12, R6, R9 ;  /* 0x000000060c057224 */ /* 0x000fe200078e0209 */
[----:B------:R-:W-:Y:S02]  /*06e0*/  ISETP.GT.U32.AND P1, PT, R14, R15, PT ;  /* 0x0000000f0e00720c */ /* 0x000fe40003f24070 */
[----:B------:R-:W-:Y:S02]  /*06f0*/  ISETP.GT.U32.AND P0, PT, R13, R4, PT ;  /* 0x000000040d00720c */ /* 0x000fe40003f04070 */
[----:B------:R-:W-:-:S02]  /*0700*/  ISETP.GT.U32.AND P2, PT, R12, R5, PT ;  /* 0x000000050c00720c */ /* 0x000fc40003f44070 */
[----:B------:R-:W-:-:S07]  /*0710*/  LOP3.LUT R6, R11, R2, RZ, 0x3c, !PT ;  /* 0x000000020b067212 */ /* 0x000fce00078e3cff */
[----:B------:R-:W-:Y:S01]  /*0720*/  @!P1 IADD3 R15, PT, PT, R15, -R14, RZ ;  /* 0x8000000e0f0f9210 */ /* 0x000fe20007ffe0ff */
[----:B------:R-:W-:Y:S01]  /*0730*/  @!P1 VIADD R7, R7, 0x1 ;  /* 0x0000000107079836 */ /* 0x000fe20000000000 */
[----:B------:R-:W-:Y:S02]  /*0740*/  @!P0 IADD3 R4, PT, PT, R4, -R13, RZ ;  /* 0x8000000d04048210 */ /* 0x000fe40007ffe0ff */
[----:B------:R-:W-:Y:S02]  /*0750*/  @!P2 IADD3 R5, PT, PT, R5, -R12, RZ ;  /* 0x8000000c0505a210 */ /* 0x000fe40007ffe0ff */
[----:B------:R-:W-:Y:S02]  /*0760*/  ISETP.GE.U32.AND P4, PT, R15, R14, PT ;  /* 0x0000000e0f00720c */ /* 0x000fe40003f86070 */
[----:B------:R-:W-:Y:S02]  /*0770*/  ISETP.GT.U32.AND P5, PT, R13, R4, PT ;  /* 0x000000040d00720c */ /* 0x000fe40003fa4070 */
[----:B------:R-:W-:-:S02]  /*0780*/  ISETP.GT.U32.AND P3, PT, R12, R5, PT ;  /* 0x000000050c00720c */ /* 0x000fc40003f64070 */
[----:B------:R-:W-:Y:S01]  /*0790*/  ISETP.GE.AND P0, PT, R6, RZ, PT ;  /* 0x000000ff0600720c */ /* 0x000fe20003f06270 */
[----:B------:R-:W-:Y:S01]  /*07a0*/  HFMA2 R6, -RZ, RZ, 0, 0 ;  /* 0x00000000ff067431 */ /* 0x000fe200000001ff */
[----:B------:R-:W-:Y:S02]  /*07b0*/  ISETP.NE.AND P1, PT, R2, RZ, PT ;  /* 0x000000ff0200720c */ /* 0x000fe40003f25270 */
[----:B------:R-:W-:-:S03]  /*07c0*/  ISETP.GE.AND P2, PT, R17, RZ, PT ;  /* 0x000000ff1100720c */ /* 0x000fc60003f46270 */
[----:B------:R-:W-:Y:S02]  /*07d0*/  @P4 IADD3 R7, PT, PT, R7, 0x1, RZ ;  /* 0x0000000107074810 */ /* 0x000fe40007ffe0ff */
[----:B------:R-:W-:Y:S02]  /*07e0*/  @!P5 IADD3 R4, PT, PT, R4, -R13, RZ ;  /* 0x8000000d0404d210 */ /* 0x000fe40007ffe0ff */
[----:B------:R-:W-:Y:S02]  /*07f0*/  ISETP.GE.AND P4, PT, R16, RZ, PT ;  /* 0x000000ff1000720c */ /* 0x000fe40003f86270 */
[----:B------:R-:W-:Y:S02]  /*0800*/  @!P3 IADD3 R5, PT, PT, R5, -R12, RZ ;  /* 0x8000000c0505b210 */ /* 0x000fe40007ffe0ff */
[----:B------:R-:W-:Y:S02]  /*0810*/  ISETP.NE.AND P5, PT, R10, RZ, PT ;  /* 0x000000ff0a00720c */ /* 0x000fe40003fa5270 */
[----:B------:R-:W-:-:S02]  /*0820*/  ISETP.NE.AND P3, PT, R3, RZ, PT ;  /* 0x000000ff0300720c */ /* 0x000fc40003f65270 */
[----:B------:R-:W-:Y:S02]  /*0830*/  @!P0 IADD3 R7, PT, PT, -R7, RZ, RZ ;  /* 0x000000ff07078210 */ /* 0x000fe40007ffe1ff */
[----:B------:R-:W-:Y:S02]  /*0840*/  @!P1 LOP3.LUT R7, RZ, R2, RZ, 0x33, !PT ;  /* 0x00000002ff079212 */ /* 0x000fe400078e33ff */
[----:B------:R-:W-:Y:S02]  /*0850*/  IADD3 R16, PT, PT, -R16, RZ, RZ ;  /* 0x000000ff10107210 */ /* 0x000fe40007ffe1ff */
[----:B------:R-:W-:Y:S02]  /*0860*/  MOV R2, R5 ;  /* 0x0000000500027202 */ /* 0x000fe40000000f00 */
[----:B------:R-:W-:Y:S01]  /*0870*/  @!P2 IADD3 R4, PT, PT, -R4, RZ, RZ ;  /* 0x000000ff0404a210 */ /* 0x000fe20007ffe1ff */
[----:B------:R-:W-:Y:S01]  /*0880*/  IMAD R5, R0, R16, R11 ;  /* 0x0000001000057224 */ /* 0x000fe200078e020b */
[----:B------:R-:W-:-:S02]  /*0890*/  @!P4 IADD3 R2, PT, PT, -R2, RZ, RZ ;  /* 0x000000ff0202c210 */ /* 0x000fc40007ffe1ff */
[----:B------:R-:W-:Y:S02]  /*08a0*/  @!P5 LOP3.LUT R4, RZ, R10, RZ, 0x33, !PT ;  /* 0x0000000aff04d212 */ /* 0x000fe400078e33ff */
[----:B------:R-:W-:Y:S01]  /*08b0*/  @!P3 LOP3.LUT R2, RZ, R3, RZ, 0x33, !PT ;  /* 0x00000003ff02b212 */ /* 0x000fe200078e33ff */
[----:B--2---:R-:W-:Y:S06]  /*08c0*/  BRA.U !UP0, `(.L_x_314) ;  /* 0x0000000908ec7547 */ /* 0x004fec000b800000 */
[----:B------:R-:W0:Y:S01]  /*08d0*/  LDCU UR12, c[0x0][0x3c0] ;  /* 0x00007800ff0c77ac */ /* 0x000e220008000800 */
[----:B------:R-:W-:Y:S01]  /*08e0*/  IMAD R8, R7, R3, R2 ;  /* 0x0000000307087224 */ /* 0x000fe200078e0202 */
[----:B------:R-:W-:Y:S01]  /*08f0*/  MOV R6, RZ ;  /* 0x000000ff00067202 */ /* 0x000fe20000000f00 */
[----:B------:R-:W-:Y:S01]  /*0900*/  IMAD R9, R4, R0, R5 ;  /* 0x0000000004097224 */ /* 0x000fe200078e0205 */
[----:B------:R-:W-:Y:S01]  /*0910*/  UISETP.GE.U32.AND UP1, UPT, UR5, 0x8, UPT ;  /* 0x000000080500788c */ /* 0x000fe2000bf26070 */
[----:B------:R-:W-:Y:S01]  /*0920*/  MOV R26, RZ ;  /* 0x000000ff001a7202 */ /* 0x000fe20000000f00 */
[----:B------:R-:W-:Y:S01]  /*0930*/  IMAD R8, R8, UR5, RZ ;  /* 0x0000000508087c24 */ /* 0x000fe2000f8e02ff */
[----:B------:R-:W-:Y:S01]  /*0940*/  MOV R18, RZ ;  /* 0x000000ff00127202 */ /* 0x000fe20000000f00 */
[----:B------:R-:W-:Y:S01]  /*0950*/  IMAD R9, R9, UR5, RZ ;  /* 0x0000000509097c24 */ /* 0x000fe2000f8e02ff */
[----:B------:R-:W-:Y:S01]  /*0960*/  UMOV UR4, URZ ;  /* 0x000000ff00047c82 */ /* 0x000fe20008000000 */
[----:B0-----:R-:W-:-:S04]  /*0970*/  ULOP3.LUT UR13, UR12, 0x7, URZ, 0xc0, !UPT ;  /* 0x000000070c0d7892 */ /* 0x001fc8000f8ec0ff */
[----:B------:R-:W-:Y:S01]  /*0980*/  UISETP.NE.AND UP0, UPT, UR13, URZ, UPT ;  /* 0x000000ff0d00728c */ /* 0x000fe2000bf05270 */
[----:B------:R-:W-:Y:S10]  /*0990*/  BRA.U !UP1, `(.L_x_315) ;  /* 0x0000000509487547 */ /* 0x000ff4000b800000 */
[----:B------:R-:W0:Y:S01]  /*09a0*/  LDCU.64 UR8, c[0x0][0x3a8] ;  /* 0x00007500ff0877ac */ /* 0x000e220008000a00 */
[----:B------:R-:W-:Y:S01]  /*09b0*/  IMAD.MOV.U32 R6, RZ, RZ, RZ ;  /* 0x000000ffff067224 */ /* 0x000fe200078e00ff */
[----:B------:R-:W-:Y:S01]  /*09c0*/  MOV R10, R9 ;  /* 0x00000009000a7202 */ /* 0x000fe20000000f00 */
[----:B------:R-:W1:Y:S01]  /*09d0*/  LDCU.64 UR10, c[0x0][0x3b0] ;  /* 0x00007600ff0a77ac */ /* 0x000e620008000a00 */
[----:B------:R-:W-:Y:S01]  /*09e0*/  MOV R11, R8 ;  /* 0x00000008000b7202 */ /* 0x000fe20000000f00 */
[----:B------:R-:W-:Y:S02]  /*09f0*/  ULOP3.LUT UR4, UR5, 0x7ffffff8, URZ, 0xc0, !UPT ;  /* 0x7ffffff805047892 */ /* 0x000fe4000f8ec0ff */
[----:B0-----:R-:W-:Y:S02]  /*0a00*/  UIADD3 UR7, UP1, UPT, UR8, 0x10, URZ ;  /* 0x0000001008077890 */ /* 0x001fe4000ff3e0ff */
[----:B-1----:R-:W-:Y:S02]  /*0a10*/  UIADD3 UR5, UP2, UPT, UR10, 0x10, URZ ;  /* 0x000000100a057890 */ /* 0x002fe4000ff5e0ff */
[----:B------:R-:W-:-:S02]  /*0a20*/  UIADD3 UR10, UPT, UPT, -UR4, URZ, URZ ;  /* 0x000000ff040a7290 */ /* 0x000fc4000fffe1ff */
[----:B------:R-:W-:Y:S02]  /*0a30*/  UIADD3.X UR8, UPT, UPT, URZ, UR9, URZ, UP1, !UPT ;  /* 0x00000009ff087290 */ /* 0x000fe40008ffe4ff */
[----:B------:R-:W-:-:S12]  /*0a40*/  UIADD3.X UR6, UPT, UPT, URZ, UR11, URZ, UP2, !UPT ;  /* 0x0000000bff067290 */ /* 0x000fd800097fe4ff */
.L_x_316:
[----:B------:R-:W0:Y:S08]  /*0a50*/  LDC.64 R16, c[0x0][0x398] ;  /* 0x0000e600ff107b82 */ /* 0x000e300000000a00 */
[----:B------:R-:W1:Y:S01]  /*0a60*/  LDC.64 R14, c[0x0][0x3a0] ;  /* 0x0000e800ff0e7b82 */ /* 0x000e620000000a00 */
[----:B0-----:R-:W-:-:S05]  /*0a70*/  IMAD.WIDE R16, R11, 0x4, R16 ;  /* 0x000000040b107825 */ /* 0x001fca00078e0210 */
[----:B------:R-:W2:Y:S01]  /*0a80*/  LDG.E R13, desc[UR14][R16.64] ;  /* 0x0000000e100d7981 */ /* 0x000ea2000c1e1900 */
[----:B-1----:R-:W-:-:S03]  /*0a90*/  IMAD.WIDE R14, R10, 0x4, R14 ;  /* 0x000000040a0e7825 */ /* 0x002fc600078e020e */
[----:B------:R-:W3:Y:S04]  /*0aa0*/  LDG.E R12, desc[UR14][R16.64+0x4] ;  /* 0x0000040e100c7981 */ /* 0x000ee8000c1e1900 */
[----:B------:R-:W2:Y:S04]  /*0ab0*/  LDG.E R19, desc[UR14][R14.64] ;  /* 0x0000000e0e137981 */ /* 0x000ea8000c1e1900 */
[----:B------:R-:W3:Y:S04]  /*0ac0*/  LDG.E R25, desc[UR14][R14.64+0x4] ;  /* 0x0000040e0e197981 */ /* 0x000ee8000c1e1900 */
[----:B------:R-:W4:Y:S04]  /*0ad0*/  LDG.E R20, desc[UR14][R16.64+0x8] ;  /* 0x0000080e10147981 */ /* 0x000f28000c1e1900 */
[----:B------:R-:W4:Y:S04]  /*0ae0*/  LDG.E R27, desc[UR14][R14.64+0x8] ;  /* 0x0000080e0e1b7981 */ /* 0x000f28000c1e1900 */
[----:B------:R-:W5:Y:S04]  /*0af0*/  LDG.E R21, desc[UR14][R16.64+0xc] ;  /* 0x00000c0e10157981 */ /* 0x000f68000c1e1900 */
[----:B------:R-:W5:Y:S04]  /*0b00*/  LDG.E R24, desc[UR14][R14.64+0xc] ;  /* 0x00000c0e0e187981 */ /* 0x000f68000c1e1900 */
[----:B------:R-:W5:Y:S04]  /*0b10*/  LDG.E R22, desc[UR14][R16.64+0x10] ;  /* 0x0000100e10167981 */ /* 0x000f68000c1e1900 */
[----:B------:R-:W5:Y:S04]  /*0b20*/  LDG.E R28, desc[UR14][R14.64+0x14] ;  /* 0x0000140e0e1c7981 */ /* 0x000f68000c1e1900 */
[----:B------:R-:W5:Y:S01]  /*0b30*/  LDG.E R29, desc[UR14][R14.64+0x18] ;  /* 0x0000180e0e1d7981 */ /* 0x000f62000c1e1900 */
[----:B--2---:R-:W-:-:S03]  /*0b40*/  FFMA R23, R13, R19, R18 ;  /* 0x000000130d177223 */ /* 0x004fc60000000012 */
[----:B------:R-:W2:Y:S01]  /*0b50*/  LDG.E R19, desc[UR14][R14.64+0x10] ;  /* 0x0000100e0e137981 */ /* 0x000ea2000c1e1900 */
[----:B---3--:R-:W-:-:S03]  /*0b60*/  FFMA R23, R12, R25, R23 ;  /* 0x000000190c177223 */ /* 0x008fc60000000017 */
[----:B------:R-:W3:Y:S01]  /*0b70*/  LDG.E R25, desc[UR14][R16.64+0x1c] ;  /* 0x00001c0e10197981 */ /* 0x000ee2000c1e1900 */
[----:B----4-:R-:W-:-:S03]  /*0b80*/  FFMA R18, R20, R27, R23 ;  /* 0x0000001b14127223 */ /* 0x010fc60000000017 */
[----:B------:R-:W4:Y:S04]  /*0b90*/  LDG.E R23, desc[UR14][R16.64+0x14] ;  /* 0x0000140e10177981 */ /* 0x000f28000c1e1900 */
[----:B------:R-:W3:Y:S01]  /*0ba0*/  LDG.E R27, desc[UR14][R14.64+0x1c] ;  /* 0x00001c0e0e1b7981 */ /* 0x000ee2000c1e1900 */
[----:B-----5:R-:W-:-:S03]  /*0bb0*/  FFMA R18, R21, R24, R18 ;  /* 0x0000001815127223 */ /* 0x020fc60000000012 */
[----:B------:R2:W5:Y:S02]  /*0bc0*/  LDG.E R24, desc[UR14][R16.64+0x18] ;  /* 0x0000180e10187981 */ /* 0x000564000c1e1900 */
[----:B--2---:R-:W-:Y:S01]  /*0bd0*/  FFMA R16, R22, R19, R18 ;  /* 0x0000001316107223 */ /* 0x004fe20000000012 */
[----:B------:R-:W-:Y:S02]  /*0be0*/  MOV R18, UR7 ;  /* 0x0000000700127c02 */ /* 0x000fe40008000f00 */
[----:B------:R-:W-:-:S03]  /*0bf0*/  MOV R19, UR8 ;  /* 0x0000000800137c02 */ /* 0x000fc60008000f00 */
[----:B------:R-:W-:-:S05]  /*0c00*/  IMAD.WIDE R18, R10, 0x4, R18 ;  /* 0x000000040a127825 */ /* 0x000fca00078e0212 */
[----:B------:R-:W2:Y:S01]  /*0c10*/  LDG.E R14, desc[UR14][R18.64+-0x10] ;  /* 0xfffff00e120e7981 */ /* 0x000ea2000c1e1900 */
[----:B----4-:R-:W-:-:S03]  /*0c20*/  FFMA R28, R23, R28, R16 ;  /* 0x0000001c171c7223 */ /* 0x010fc60000000010 */
[----:B------:R-:W4:Y:S01]  /*0c30*/  LDG.E R16, desc[UR14][R18.64+-0x8] ;  /* 0xfffff80e12107981 */ /* 0x000f22000c1e1900 */
[----:B-----5:R-:W-:-:S03]  /*0c40*/  FFMA R28, R24, R29, R28 ;  /* 0x0000001d181c7223 */ /* 0x020fc6000000001c */
[----:B------:R-:W5:Y:S01]  /*0c50*/  LDG.E R29, desc[UR14][R18.64+-0xc] ;  /* 0xfffff40e121d7981 */ /* 0x000f62000c1e1900 */
[----:B--2---:R-:W-:-:S03]  /*0c60*/  FFMA R17, R13, R14, R26 ;  /* 0x0000000e0d117223 */ /* 0x004fc6000000001a */
[----:B------:R-:W2:Y:S04]  /*0c70*/  LDG.E R14, desc[UR14][R18.64+-0x4] ;  /* 0xfffffc0e120e7981 */ /* 0x000ea8000c1e1900 */
[----:B------:R-:W3:Y:S01]  /*0c80*/  LDG.E R26, desc[UR14][R18.64+0xc] ;  /* 0x00000c0e121a7981 */ /* 0x000ee2000c1e1900 */
[----:B-----5:R-:W-:-:S04]  /*0c90*/  FFMA R17, R12, R29, R17 ;  /* 0x0000001d0c117223 */ /* 0x020fc80000000011 */
[----:B----4-:R-:W-:Y:S02]  /*0ca0*/  FFMA R16, R20, R16, R17 ;  /* 0x0000001014107223 */ /* 0x010fe40000000011 */
[----:B------:R-:W4:Y:S02]  /*0cb0*/  LDG.E R17, desc[UR14][R18.64] ;  /* 0x0000000e12117981 */ /* 0x000f24000c1e1900 */
[----:B--2---:R-:W-:Y:S02]  /*0cc0*/  FFMA R15, R21, R14, R16 ;  /* 0x0000000e150f7223 */ /* 0x004fe40000000010 */
[----:B------:R-:W2:Y:S02]  /*0cd0*/  LDG.E R16, desc[UR14][R18.64+0x4] ;  /* 0x0000040e12107981 */ /* 0x000ea4000c1e1900 */
[----:B----4-:R-:W-:Y:S01]  /*0ce0*/  FFMA R14, R22, R17, R15 ;  /* 0x00000011160e7223 */ /* 0x010fe2000000000f */
[----:B------:R-:W-:Y:S01]  /*0cf0*/  MOV R15, UR6 ;  /* 0x00000006000f7c02 */ /* 0x000fe20008000f00 */
[----:B------:R-:W4:Y:S02]  /*0d00*/  LDG.E R17, desc[UR14][R18.64+0x8] ;  /* 0x0000080e12117981 */ /* 0x000f24000c1e1900 */
[----:B--2---:R-:W-:Y:S01]  /*0d10*/  FFMA R29, R23, R16, R14 ;  /* 0x00000010171d7223 */ /* 0x004fe2000000000e */
[----:B------:R-:W-:-:S05]  /*0d20*/  MOV R14, UR5 ;  /* 0x00000005000e7c02 */ /* 0x000fca0008000f00 */
[----:B------:R-:W-:-:S05]  /*0d30*/  IMAD.WIDE R14, R10, 0x4, R14 ;  /* 0x000000040a0e7825 */ /* 0x000fca00078e020e */
[----:B------:R-:W2:Y:S04]  /*0d40*/  LDG.E R16, desc[UR14][R14.64+-0x10] ;  /* 0xfffff00e0e107981 */ /* 0x000ea8000c1e1900 */
[----:B------:R-:W5:Y:S04]  /*0d50*/  LDG.E R18, desc[UR14][R14.64] ;  /* 0x0000000e0e127981 */ /* 0x000f68000c1e1900 */
[----:B------:R-:W5:Y:S01]  /*0d60*/  LDG.E R19, desc[UR14][R14.64+0x4] ;  /* 0x0000040e0e137981 */ /* 0x000f62000c1e1900 */
[----:B--2---:R-:W-:-:S03]  /*0d70*/  FFMA R13, R13, R16, R6 ;  /* 0x000000100d0d7223 */ /* 0x004fc60000000006 */
[----:B------:R-:W2:Y:S04]  /*0d80*/  LDG.E R6, desc[UR14][R14.64+-0xc] ;  /* 0xfffff40e0e067981 */ /* 0x000ea8000c1e1900 */
[----:B------:R-:W3:Y:S01]  /*0d90*/  LDG.E R16, desc[UR14][R14.64+-0x8] ;  /* 0xfffff80e0e107981 */ /* 0x000ee2000c1e1900 */
[----:B--2---:R-:W-:-:S03]  /*0da0*/  FFMA R13, R12, R6, R13 ;  /* 0x000000060c0d7223 */ /* 0x004fc6000000000d */
[----:B------:R-:W2:Y:S01]  /*0db0*/  LDG.E R6, desc[UR14][R14.64+-0x4] ;  /* 0xfffffc0e0e067981 */ /* 0x000ea2000c1e1900 */
[----:B---3--:R-:W-:-:S03]  /*0dc0*/  FFMA R16, R20, R16, R13 ;  /* 0x0000001014107223 */ /* 0x008fc6000000000d */
[----:B------:R-:W3:Y:S04]  /*0dd0*/  LDG.E R13, desc[UR14][R14.64+0x8] ;  /* 0x0000080e0e0d7981 */ /* 0x000ee8000c1e1900 */
[----:B------:R-:W3:Y:S01]  /*0de0*/  LDG.E R12, desc[UR14][R14.64+0xc] ;  /* 0x00000c0e0e0c7981 */ /* 0x000ee2000c1e1900 */
[----:B------:R-:W-:-:S04]  /*0df0*/  UIADD3 UR10, UPT, UPT, UR10, 0x8, URZ ;  /* 0x000000080a0a7890 */ /* 0x000fc8000fffe0ff */
[----:B------:R-:W-:Y:S01]  /*0e00*/  UISETP.NE.AND UP1, UPT, UR10, URZ, UPT ;  /* 0x000000ff0a00728c */ /* 0x000fe2000bf25270 */
[----:B----4-:R-:W-:Y:S01]  /*0e10*/  FFMA R17, R24, R17, R29 ;  /* 0x0000001118117223 */ /* 0x010fe2000000001d */
[----:B------:R-:W-:Y:S02]  /*0e20*/  IADD3 R11, PT, PT, R11, 0x8, RZ ;  /* 0x000000080b0b7810 */ /* 0x000fe40007ffe0ff */
[----:B------:R-:W-:Y:S01]  /*0e30*/  IADD3 R10, PT, PT, R10, 0x8, RZ ;  /* 0x000000080a0a7810 */ /* 0x000fe20007ffe0ff */
[----:B------:R-:W-:Y:S01]  /*0e40*/  FFMA R26, R25, R26, R17 ;  /* 0x0000001a191a7223 */ /* 0x000fe20000000011 */
[----:B--2---:R-:W-:-:S04]  /*0e50*/  FFMA R21, R21, R6, R16 ;  /* 0x0000000615157223 */ /* 0x004fc80000000010 */
[----:B-----5:R-:W-:-:S04]  /*0e60*/  FFMA R18, R22, R18, R21 ;  /* 0x0000001216127223 */ /* 0x020fc80000000015 */
[----:B------:R-:W-:-:S04]  /*0e70*/  FFMA R19, R23, R19, R18 ;  /* 0x0000001317137223 */ /* 0x000fc80000000012 */
[----:B---3--:R-:W-:Y:S01]  /*0e80*/  FFMA R13, R24, R13, R19 ;  /* 0x0000000d180d7223 */ /* 0x008fe20000000013 */
[----:B------:R-:W-:-:S03]  /*0e90*/  FFMA R18, R25, R27, R28 ;  /* 0x0000001b19127223 */ /* 0x000fc6000000001c */
[----:B------:R-:W-:Y:S01]  /*0ea0*/  FFMA R6, R25, R12, R13 ;  /* 0x0000000c19067223 */ /* 0x000fe2000000000d */
[----:B------:R-:W-:Y:S06]  /*0eb0*/  BRA.U UP1, `(.L_x_316) ;  /* 0xfffffff901e47547 */ /* 0x000fec000b83ffff */
.L_x_315:
[----:B------:R-:W-:Y:S05]  /*0ec0*/  BRA.U !UP0, `(.L_x_314) ;  /* 0x00000005086c7547 */ /* 0x000fea000b800000 */
[----:B------:R-:W-:Y:S02]  /*0ed0*/  UISETP.GE.U32.AND UP0, UPT, UR13, 0x4, UPT ;  /* 0x000000040d00788c */ /* 0x000fe4000bf06070 */
[----:B------:R-:W-:-:S04]  /*0ee0*/  ULOP3.LUT UR6, UR12, 0x3, URZ, 0xc0, !UPT ;  /* 0x000000030c067892 */ /* 0x000fc8000f8ec0ff */
[----:B------:R-:W-:-:S03]  /*0ef0*/  UISETP.NE.AND UP1, UPT, UR6, URZ, UPT ;  /* 0x000000ff0600728c */ /* 0x000fc6000bf25270 */
[----:B------:R-:W-:Y:S08]  /*0f00*/  BRA.U !UP0, `(.L_x_317) ;  /* 0x00000001089c7547 */ /* 0x000ff0000b800000 */
[----:B------:R-:W0:Y:S01]  /*0f10*/  LDC.64 R16, c[0x0][0x398] ;  /* 0x0000e600ff107b82 */ /* 0x000e220000000a00 */
[----:B------:R-:W-:Y:S02]  /*0f20*/  IADD3 R15, PT, PT, R8, UR4, RZ ;  /* 0x00000004080f7c10 */ /* 0x000fe4000fffe0ff */
[----:B------:R-:W-:-:S05]  /*0f30*/  IADD3 R19, PT, PT, R9, UR4, RZ ;  /* 0x0000000409137c10 */ /* 0x000fca000fffe0ff */
[----:B------:R-:W1:Y:S08]  /*0f40*/  LDC.64 R10, c[0x0][0x3a0] ;  /* 0x0000e800ff0a7b82 */ /* 0x000e700000000a00 */
[----:B------:R-:W2:Y:S01]  /*0f50*/  LDC.64 R12, c[0x0][0x3a8] ;  /* 0x0000ea00ff0c7b82 */ /* 0x000ea20000000a00 */
[----:B0-----:R-:W-:-:S07]  /*0f60*/  IMAD.WIDE R16, R15, 0x4, R16 ;  /* 0x000000040f107825 */ /* 0x001fce00078e0210 */
[----:B------:R-:W0:Y:S01]  /*0f70*/  LDC.64 R14, c[0x0][0x3b0] ;  /* 0x0000ec00ff0e7b82 */ /* 0x000e220000000a00 */
[----:B------:R-:W3:Y:S01]  /*0f80*/  LDG.E R21, desc[UR14][R16.64] ;  /* 0x0000000e10157981 */ /* 0x000ee2000c1e1900 */
[----:B-1----:R-:W-:-:S03]  /*0f90*/  IMAD.WIDE R10, R19, 0x4, R10 ;  /* 0x00000004130a7825 */ /* 0x002fc600078e020a */
[----:B------:R-:W4:Y:S04]  /*0fa0*/  LDG.E R24, desc[UR14][R16.64+0x4] ;  /* 0x0000040e10187981 */ /* 0x000f28000c1e1900 */
[----:B------:R-:W3:Y:S01]  /*0fb0*/  LDG.E R20, desc[UR14][R10.64] ;  /* 0x0000000e0a147981 */ /* 0x000ee2000c1e1900 */
[----:B--2---:R-:W-:-:S03]  /*0fc0*/  IMAD.WIDE R12, R19, 0x4, R12 ;  /* 0x00000004130c7825 */ /* 0x004fc600078e020c */
[----:B------:R-:W4:Y:S04]  /*0fd0*/  LDG.E R27, desc[UR14][R10.64+0x4] ;  /* 0x0000040e0a1b7981 */ /* 0x000f28000c1e1900 */
[----:B------:R-:W2:Y:S04]  /*0fe0*/  LDG.E R22, desc[UR14][R12.64] ;  /* 0x0000000e0c167981 */ /* 0x000ea8000c1e1900 */
[----:B------:R-:W5:Y:S01]  /*0ff0*/  LDG.E R28, desc[UR14][R10.64+0x8] ;  /* 0x0000080e0a1c7981 */ /* 0x000f62000c1e1900 */
[----:B0-----:R-:W-:-:S03]  /*1000*/  IMAD.WIDE R14, R19, 0x4, R14 ;  /* 0x00000004130e7825 */ /* 0x001fc600078e020e */
[----:B------:R0:W5:Y:S04]  /*1010*/  LDG.E R29, desc[UR14][R10.64+0xc] ;  /* 0x00000c0e0a1d7981 */ /* 0x000168000c1e1900 */
[----:B------:R-:W5:Y:S04]  /*1020*/  LDG.E R23, desc[UR14][R16.64+0x8] ;  /* 0x0000080e10177981 */ /* 0x000f68000c1e1900 */
[----:B------:R1:W5:Y:S04]  /*1030*/  LDG.E R25, desc[UR14][R16.64+0xc] ;  /* 0x00000c0e10197981 */ /* 0x000368000c1e1900 */
[----:B------:R-:W0:Y:S04]  /*1040*/  LDG.E R10, desc[UR14][R14.64] ;  /* 0x0000000e0e0a7981 */ /* 0x000e28000c1e1900 */
[----:B------:R-:W1:Y:S04]  /*1050*/  LDG.E R17, desc[UR14][R14.64+0x4] ;  /* 0x0000040e0e117981 */ /* 0x000e68000c1e1900 */
[----:B------:R-:W5:Y:S01]  /*1060*/  LDG.E R16, desc[UR14][R14.64+0xc] ;  /* 0x00000c0e0e107981 */ /* 0x000f62000c1e1900 */
[----:B---3--:R-:W-:-:S03]  /*1070*/  FFMA R19, R21, R20, R18 ;  /* 0x0000001415137223 */ /* 0x008fc60000000012 */
[----:B------:R-:W3:Y:S04]  /*1080*/  LDG.E R20, desc[UR14][R12.64+0x4] ;  /* 0x0000040e0c147981 */ /* 0x000ee8000c1e1900 */
[----:B------:R-:W3:Y:S01]  /*1090*/  LDG.E R18, desc[UR14][R12.64+0x8] ;  /* 0x0000080e0c127981 */ /* 0x000ee2000c1e1900 */
[----:B--2---:R-:W-:-:S03]  /*10a0*/  FFMA R26, R21, R22, R26 ;  /* 0x00000016151a7223 */ /* 0x004fc6000000001a */
[----:B------:R-:W2:Y:S04]  /*10b0*/  LDG.E R22, desc[UR14][R14.64+0x8] ;  /* 0x0000080e0e167981 */ /* 0x000ea8000c1e1900 */
[----:B------:R-:W2:Y:S01]  /*10c0*/  LDG.E R12, desc[UR14][R12.64+0xc] ;  /* 0x00000c0e0c0c7981 */ /* 0x000ea2000c1e1900 */
[----:B0-----:R-:W-:Y:S01]  /*10d0*/  FFMA R10, R21, R10, R6 ;  /* 0x0000000a150a7223 */ /* 0x001fe20000000006 */
[----:B----4-:R-:W-:-:S03]  /*10e0*/  FFMA R6, R24, R27, R19 ;  /* 0x0000001b18067223 */ /* 0x010fc60000000013 */
[C---:B-1----:R-:W-:Y:S01]  /*10f0*/  FFMA R17, R24.reuse, R17, R10 ;  /* 0x0000001118117223 */ /* 0x042fe2000000000a */
[----:B-----5:R-:W-:Y:S01]  /*1100*/  FFMA R6, R23, R28, R6 ;  /* 0x0000001c17067223 */ /* 0x020fe20000000006 */
[----:B------:R-:W-:Y:S01]  /*1110*/  UIADD3 UR4, UPT, UPT, UR4, 0x4, URZ ;  /* 0x0000000404047890 */ /* 0x000fe2000fffe0ff */
[----:B---3--:R-:W-:-:S04]  /*1120*/  FFMA R11, R24, R20, R26 ;  /* 0x00000014180b7223 */ /* 0x008fc8000000001a */
[----:B------:R-:W-:Y:S01]  /*1130*/  FFMA R11, R23, R18, R11 ;  /* 0x00000012170b7223 */ /* 0x000fe2000000000b */
[----:B------:R-:W-:Y:S01]  /*1140*/  FFMA R18, R25, R29, R6 ;  /* 0x0000001d19127223 */ /* 0x000fe20000000006 */
[----:B--2---:R-:W-:-:S04]  /*1150*/  FFMA R17, R23, R22, R17 ;  /* 0x0000001617117223 */ /* 0x004fc80000000011 */
[C---:B------:R-:W-:Y:S01]  /*1160*/  FFMA R6, R25.reuse, R16, R17 ;  /* 0x0000001019067223 */ /* 0x040fe20000000011 */
[----:B------:R-:W-:-:S07]  /*1170*/  FFMA R26, R25, R12, R11 ;  /* 0x0000000c191a7223 */ /* 0x000fce000000000b */
.L_x_317:
[----:B------:R-:W-:Y:S05]  /*1180*/  BRA.U !UP1, `(.L_x_314) ;  /* 0x0000000109bc7547 */ /* 0x000fea000b800000 */
[----:B------:R-:W-:Y:S02]  /*1190*/  UISETP.NE.AND UP0, UPT, UR6, 0x1, UPT ;  /* 0x000000010600788c */ /* 0x000fe4000bf05270 */
[----:B------:R-:W-:-:S04]  /*11a0*/  ULOP3.LUT UR5, UR12, 0x1, URZ, 0xc0, !UPT ;  /* 0x000000010c057892 */ /* 0x000fc8000f8ec0ff */
[----:B------:R-:W-:-:S03]  /*11b0*/  UISETP.NE.U32.AND UP1, UPT, UR5, 0x1, UPT ;  /* 0x000000010500788c */ /* 0x000fc6000bf25070 */
[----:B------:R-:W-:Y:S08]  /*11c0*/  BRA.U !UP0, `(.L_x_318) ;  /* 0x0000000108647547 */ /* 0x000ff0000b800000 */
[----:B------:R-:W0:Y:S01]  /*11d0*/  LDC.64 R16, c[0x0][0x398] ;  /* 0x0000e600ff107b82 */ /* 0x000e220000000a00 */
[----:B------:R-:W-:Y:S02]  /*11e0*/  IADD3 R19, PT, PT, R8, UR4, RZ ;  /* 0x0000000408137c10 */ /* 0x000fe4000fffe0ff */
[----:B------:R-:W-:-:S05]  /*11f0*/  IADD3 R21, PT, PT, R9, UR4, RZ ;  /* 0x0000000409157c10 */ /* 0x000fca000fffe0ff */
[----:B------:R-:W1:Y:S08]  /*1200*/  LDC.64 R10, c[0x0][0x3a0] ;  /* 0x0000e800ff0a7b82 */ /* 0x000e700000000a00 */
[----:B------:R-:W2:Y:S08]  /*1210*/  LDC.64 R12, c[0x0][0x3a8] ;  /* 0x0000ea00ff0c7b82 */ /* 0x000eb00000000a00 */
[----:B------:R-:W3:Y:S01]  /*1220*/  LDC.64 R14, c[0x0][0x3b0] ;  /* 0x0000ec00ff0e7b82 */ /* 0x000ee20000000a00 */
[----:B0-----:R-:W-:-:S05]  /*1230*/  IMAD.WIDE R16, R19, 0x4, R16 ;  /* 0x0000000413107825 */ /* 0x001fca00078e0210 */
[----:B------:R-:W4:Y:S01]  /*1240*/  LDG.E R19, desc[UR14][R16.64] ;  /* 0x0000000e10137981 */ /* 0x000f22000c1e1900 */
[----:B-1----:R-:W-:-:S03]  /*1250*/  IMAD.WIDE R10, R21, 0x4, R10 ;  /* 0x00000004150a7825 */ /* 0x002fc600078e020a */
[----:B------:R-:W5:Y:S04]  /*1260*/  LDG.E R25, desc[UR14][R16.64+0x4] ;  /* 0x0000040e10197981 */ /* 0x000f68000c1e1900 */
[----:B------:R-:W4:Y:S01]  /*1270*/  LDG.E R20, desc[UR14][R10.64] ;  /* 0x0000000e0a147981 */ /* 0x000f22000c1e1900 */
[----:B--2---:R-:W-:-:S03]  /*1280*/  IMAD.WIDE R12, R21, 0x4, R12 ;  /* 0x00000004150c7825 */ /* 0x004fc600078e020c */
[----:B------:R-:W5:Y:S04]  /*1290*/  LDG.E R22, desc[UR14][R10.64+0x4] ;  /* 0x0000040e0a167981 */ /* 0x000f68000c1e1900 */
[----:B------:R-:W2:Y:S01]  /*12a0*/  LDG.E R24, desc[UR14][R12.64+0x4] ;  /* 0x0000040e0c187981 */ /* 0x000ea2000c1e1900 */
[----:B---3--:R-:W-:-:S03]  /*12b0*/  IMAD.WIDE R14, R21, 0x4, R14 ;  /* 0x00000004150e7825 */ /* 0x008fc600078e020e */
[----:B------:R-:W3:Y:S04]  /*12c0*/  LDG.E R21, desc[UR14][R12.64] ;  /* 0x0000000e0c157981 */ /* 0x000ee8000c1e1900 */
[----:B------:R-:W2:Y:S04]  /*12d0*/  LDG.E R23, desc[UR14][R14.64] ;  /* 0x0000000e0e177981 */ /* 0x000ea8000c1e1900 */
[----:B------:R-:W2:Y:S01]  /*12e0*/  LDG.E R27, desc[UR14][R14.64+0x4] ;  /* 0x0000040e0e1b7981 */ /* 0x000ea2000c1e1900 */
[----:B------:R-:W-:Y:S01]  /*12f0*/  UIADD3 UR4, UPT, UPT, UR4, 0x2, URZ ;  /* 0x0000000204047890 */ /* 0x000fe2000fffe0ff */
[----:B----4-:R-:W-:-:S04]  /*1300*/  FFMA R18, R19, R20, R18 ;  /* 0x0000001413127223 */ /* 0x010fc80000000012 */
[----:B-----5:R-:W-:Y:S01]  /*1310*/  FFMA R18, R25, R22, R18 ;  /* 0x0000001619127223 */ /* 0x020fe20000000012 */
[C---:B---3--:R-:W-:Y:S01]  /*1320*/  FFMA R21, R19.reuse, R21, R26 ;  /* 0x0000001513157223 */ /* 0x048fe2000000001a */
[----:B--2---:R-:W-:-:S03]  /*1330*/  FFMA R6, R19, R23, R6 ;  /* 0x0000001713067223 */ /* 0x004fc60000000006 */
[C---:B------:R-:W-:Y:S01]  /*1340*/  FFMA R26, R25.reuse, R24, R21 ;  /* 0x00000018191a7223 */ /* 0x040fe20000000015 */
[----:B------:R-:W-:-:S07]  /*1350*/  FFMA R6, R25, R27, R6 ;  /* 0x0000001b19067223 */ /* 0x000fce0000000006 */
.L_x_318:
[----:B------:R-:W-:Y:S05]  /*1360*/  BRA.U UP1, `(.L_x_314) ;  /* 0x0000000101447547 */ /* 0x000fea000b800000 */
[----:B------:R-:W0:Y:S01]  /*1370*/  LDC.64 R16, c[0x0][0x398] ;  /* 0x0000e600ff107b82 */ /* 0x000e220000000a00 */
[----:B------:R-:W-:Y:S02]  /*1380*/  IADD3 R19, PT, PT, R8, UR4, RZ ;  /* 0x0000000408137c10 */ /* 0x000fe4000fffe0ff */
[----:B------:R-:W-:-:S05]  /*1390*/  IADD3 R9, PT, PT, R9, UR4, RZ ;  /* 0x0000000409097c10 */ /* 0x000fca000fffe0ff */
[----:B------:R-:W1:Y:S08]  /*13a0*/  LDC.64 R10, c[0x0][0x3a0] ;  /* 0x0000e800ff0a7b82 */ /* 0x000e700000000a00 */
[----:B------:R-:W2:Y:S08]  /*13b0*/  LDC.64 R12, c[0x0][0x3a8] ;  /* 0x0000ea00ff0c7b82 */ /* 0x000eb00000000a00 */
[----:B------:R-:W3:Y:S01]  /*13c0*/  LDC.64 R14, c[0x0][0x3b0] ;  /* 0x0000ec00ff0e7b82 */ /* 0x000ee20000000a00 */
[----:B0-----:R-:W-:-:S06]  /*13d0*/  IMAD.WIDE R16, R19, 0x4, R16 ;  /* 0x0000000413107825 */ /* 0x001fcc00078e0210 */
[----:B------:R-:W4:Y:S01]  /*13e0*/  LDG.E R17, desc[UR14][R16.64] ;  /* 0x0000000e10117981 */ /* 0x000f22000c1e1900 */
[----:B-1----:R-:W-:-:S06]  /*13f0*/  IMAD.WIDE R10, R9, 0x4, R10 ;  /* 0x00000004090a7825 */ /* 0x002fcc00078e020a */
[----:B------:R-:W4:Y:S01]  /*1400*/  LDG.E R10, desc[UR14][R10.64] ;  /* 0x0000000e0a0a7981 */ /* 0x000f22000c1e1900 */
[----:B--2---:R-:W-:-:S06]  /*1410*/  IMAD.WIDE R12, R9, 0x4, R12 ;  /* 0x00000004090c7825 */ /* 0x004fcc00078e020c */
[----:B------:R-:W2:Y:S01]  /*1420*/  LDG.E R13, desc[UR14][R12.64] ;  /* 0x0000000e0c0d7981 */ /* 0x000ea2000c1e1900 */
[----:B---3--:R-:W-:-:S06]  /*1430*/  IMAD.WIDE R14, R9, 0x4, R14 ;  /* 0x00000004090e7825 */ /* 0x008fcc00078e020e */
[----:B------:R-:W3:Y:S01]  /*1440*/  LDG.E R15, desc[UR14][R14.64] ;  /* 0x0000000e0e0f7981 */ /* 0x000ee2000c1e1900 */
[C---:B----4-:R-:W-:Y:S01]  /*1450*/  FFMA R18, R17.reuse, R10, R18 ;  /* 0x0000000a11127223 */ /* 0x050fe20000000012 */
[C---:B--2---:R-:W-:Y:S01]  /*1460*/  FFMA R26, R17.reuse, R13, R26 ;  /* 0x0000000d111a7223 */ /* 0x044fe2000000001a */
[----:B---3--:R-:W-:-:S07]  /*1470*/  FFMA R6, R17, R15, R6 ;  /* 0x0000000f11067223 */ /* 0x008fce0000000006 */
.L_x_314:
[----:B------:R-:W0:Y:S01]  /*1480*/  LDCU UR4, c[0x0][0x3c4] ;  /* 0x00007880ff0477ac */ /* 0x000e220008000800 */
[----:B------:R-:W1:Y:S08]  /*1490*/  LDC.64 R12, c[0x0][0x380] ;  /* 0x0000e000ff0c7b82 */ /* 0x000e700000000a00 */
[----:B------:R-:W2:Y:S08]  /*14a0*/  LDC.64 R10, c[0x0][0x388] ;  /* 0x0000e200ff0a7b82 */ /* 0x000eb00000000a00 */
[----:B------:R-:W3:Y:S01]  /*14b0*/  LDC.64 R8, c[0x0][0x390] ;  /* 0x0000e400ff087b82 */ /* 0x000ee20000000a00 */
[----:B0-----:R-:W-:-:S04]  /*14c0*/  IMAD R4, R7, UR4, R4 ;  /* 0x0000000407047c24 */ /* 0x001fc8000f8e0204 */
[----:B------:R-:W-:-:S04]  /*14d0*/  IMAD R4, R4, R3, R2 ;  /* 0x0000000304047224 */ /* 0x000fc800078e0202 */
[----:B------:R-:W-:-:S04]  /*14e0*/  IMAD R5, R4, R0, R5 ;  /* 0x0000000004057224 */ /* 0x000fc800078e0205 */
[----:B-1----:R-:W-:-:S04]  /*14f0*/  IMAD.WIDE R12, R5, 0x4, R12 ;  /* 0x00000004050c7825 */ /* 0x002fc800078e020c */
[C---:B--2---:R-:W-:Y:S01]  /*1500*/  IMAD.WIDE R10, R5.reuse, 0x4, R10 ;  /* 0x00000004050a7825 */ /* 0x044fe200078e020a */
[----:B------:R-:W-:Y:S04]  /*1510*/  STG.E desc[UR14][R12.64], R18 ;  /* 0x000000120c007986 */ /* 0x000fe8000c10190e */
[----:B------:R-:W-:Y:S01]  /*1520*/  STG.E desc[UR14][R10.64], R26 ;  /* 0x0000001a0a007986 */ /* 0x000fe2000c10190e */
[----:B---3--:R-:W-:-:S05]  /*1530*/  IMAD.WIDE R8, R5, 0x4, R8 ;  /* 0x0000000405087825 */ /* 0x008fca00078e0208 */
[----:B------:R-:W-:Y:S01]  /*1540*/  STG.E desc[UR14][R8.64], R6 ;  /* 0x0000000608007986 */ /* 0x000fe2000c10190e */
[----:B------:R-:W-:Y:S05]  /*1550*/  EXIT ;  /* 0x000000000000794d */ /* 0x000fea0003800000 */
.L_x_319:
        /* <DEDUP_REMOVED lines=10> */
.L_x_327:


//--------------------- .nv.shared._Z23attention_output_kernelPfPKfS1_iiiii --------------------------
	.section	.nv.shared._Z23attention_output_kernelPfPKfS1_iiiii,"aw",@nobits
	.sectionflags	@""
	.align	16
	.zero		1024


//--------------------- .nv.shared.reserved.0     --------------------------
	.section	.nv.shared.reserved.0,"aw",@nobits
	.weak		__nv_reservedSMEM_offset_0_alias
	.size		__nv_reservedSMEM_offset_0_alias, 0, 64
	.other		__nv_reservedSMEM_offset_0_alias,@"STO_CUDA_RESERVED_SHARED STV_DEFAULT"
__nv_reservedSMEM_offset_0_alias:
	.zero		0
	.zero		64


//--------------------- .nv.shared._Z22flash_attention_kernelPfPKfS1_S1_iiii --------------------------
	.section	.nv.shared._Z22flash_attention_kernelPfPKfS1_S1_iiii,"aw",@nobits
	.sectionflags	@""
	.align	16
	.zero		1024


//--------------------- .nv.shared._Z16attention_kernelPfPKfS1_S1_iiii --------------------------
	.section	.nv.shared._Z16attention_kernelPfPKfS1_S1_iiii,"aw",@nobits
	.sectionflags	@""
	.align	16
	.zero		1024


//--------------------- .nv.shared._Z20qkv_transform_kernelPfS_S_PKfS1_S1_S1_iiiii --------------------------
	.section	.nv.shared._Z20qkv_transform_kernelPfS_S_PKfS1_S1_S1_iiiii,"aw",@nobits
	.sectionflags	@""
	.align	16
	.zero		1024


//--------------------- .nv.constant0._Z23attention_output_kernelPfPKfS1_iiiii --------------------------
	.section	.nv.constant0._Z23attention_output_kernelPfPKfS1_iiiii,"a",@progbits
	.sectionflags	@""
	.align	4
.nv.constant0._Z23attention_output_kernelPfPKfS1_iiiii:
	.zero		940


//--------------------- .nv.constant0._Z22flash_attention_kernelPfPKfS1_S1_iiii --------------------------
	.section	.nv.constant0._Z22flash_attention_kernelPfPKfS1_S1_iiii,"a",@progbits
	.sectionflags	@""
	.align	4
.nv.constant0._Z22flash_attention_kernelPfPKfS1_S1_iiii:
	.zero		944


//--------------------- .nv.constant0._Z16attention_kernelPfPKfS1_S1_iiii --------------------------
	.section	.nv.constant0._Z16attention_kernelPfPKfS1_S1_iiii,"a",@progbits
	.sectionflags	@""
	.align	4
.nv.constant0._Z16attention_kernelPfPKfS1_S1_iiii:
	.zero		944


//--------------------- .nv.constant0._Z20qkv_transform_kernelPfS_S_PKfS1_S1_S1_iiiii --------------------------
	.section	.nv.constant0._Z20qkv_transform_kernelPfS_S_PKfS1_S1_S1_iiiii,"a",@progbits
	.sectionflags	@""
	.align	4
.nv.constant0._Z20qkv_transform_kernelPfS_S_PKfS1_S1_S1_iiiii:
	.zero		972


//--------------------- SYMBOLS --------------------------

	.type		.nv.reservedSmem.offset0,@object
	.size		.nv.reservedSmem.offset0,0x4
	.type		.nv.reservedSmem.cap,@object
	.size		.nv.reservedSmem.cap,0x4
